	.target	sm_90a

	.elftype	@"ET_EXEC"


//--------------------- .note.nv.tkinfo           --------------------------
	.section	.note.nv.tkinfo,"",@"SHT_NOTE"
	.sectionflags	@"SHF_NOTE_NV_TKINFO"
	.tkinfo
        /*0018*/ 	.word	0x00000002
        /*0030*/ 	.string	""
        /*0030*/ 	.string	"ptxas"
        /*0030*/ 	.string	"Cuda compilation tools, release 13.0, V13.0.88"
        /*0030*/ 	.string	"Build cuda_13.0.r13.0/compiler.36424714_0"
        /*0030*/ 	.string	"-arch sm_90a -m 64 "



//--------------------- .note.nv.cuinfo           --------------------------
	.section	.note.nv.cuinfo,"",@"SHT_NOTE"
	.sectionflags	@"SHF_NOTE_NV_CUINFO"
        /*0018*/ 	.short	0x0002
        /*001a*/ 	.short	0x005a
        /*001c*/ 	.short	0x0082
	.zero		2


//--------------------- .nv.info                  --------------------------
	.section	.nv.info,"",@"SHT_CUDA_INFO"
	.align	4


	//----- nvinfo : EIATTR_REGCOUNT
	.align		4
        /*0000*/ 	.byte	0x04, 0x2f
        /*0002*/ 	.short	(.L_15 - .L_14)
	.align		4
.L_14:
        /*0004*/ 	.word	index@(_ZN7cutlass13device_kernelINS_4gemm6kernel13GemmUniversalIN4cute5tupleIJiiiiEEENS1_10collective13CollectiveMmaINS1_34MainloopSm90TmaGmmaWarpSpecializedILi11ENS5_IJNS4_1CILi2EEENSA_ILi1EEESC_EEENS1_35KernelTmaWarpSpecializedCooperativeEEENS5_IJNSA_ILi256EEENSA_ILi64EEENSA_ILi32EEEEEENS_10bfloat16_tENS5_IJlSC_lEEESK_SL_NS4_8TiledMMAINS4_8MMA_AtomIJNS4_4SM904GMMA27MMA_64x64x16_F32BF16BF16_SSILNSP_5MajorE0ELSR_0ELNSP_7ScaleInE1ELSS_1EEEEEENS4_6LayoutISD_NS5_IJSC_NSA_ILi0EEESW_EEEEENS5_IJNS4_10UnderscoreESZ_SZ_EEEEENS4_13SM90_TMA_LOADENS4_14ComposedLayoutINS4_7SwizzleILi2ELi4ELi3EEENS4_18smem_ptr_flag_bitsILi16EEENSV_INS5_IJNSA_ILi8EEESI_EEENS5_IJSI_SC_EEEEEEEvNS4_8identityENS4_23SM90_TMA_LOAD_MULTICASTES1C_vS1D_EENS_8epilogue10collective6detail29Sm90TmaWarpSpecializedAdapterINS1H_15DefaultEpilogueISK_SL_SL_NS1G_6thread17LinearCombinationISK_Li1EffLNS1L_9ScaleType4KindE0ELNS_15FloatRoundStyleE2ESK_EENS1_15EpilogueDefaultEEEEEvvEEEEvNT_6ParamsE)
        /*0008*/ 	.word	0x000000a8


	//----- nvinfo : EIATTR_FRAME_SIZE
	.align		4
.L_15:
        /*000c*/ 	.byte	0x04, 0x11
        /*000e*/ 	.short	(.L_17 - .L_16)
	.align		4
.L_16:
        /*0010*/ 	.word	index@(_ZN7cutlass13device_kernelINS_4gemm6kernel13GemmUniversalIN4cute5tupleIJiiiiEEENS1_10collective13CollectiveMmaINS1_34MainloopSm90TmaGmmaWarpSpecializedILi11ENS5_IJNS4_1CILi2EEENSA_ILi1EEESC_EEENS1_35KernelTmaWarpSpecializedCooperativeEEENS5_IJNSA_ILi256EEENSA_ILi64EEENSA_ILi32EEEEEENS_10bfloat16_tENS5_IJlSC_lEEESK_SL_NS4_8TiledMMAINS4_8MMA_AtomIJNS4_4SM904GMMA27MMA_64x64x16_F32BF16BF16_SSILNSP_5MajorE0ELSR_0ELNSP_7ScaleInE1ELSS_1EEEEEENS4_6LayoutISD_NS5_IJSC_NSA_ILi0EEESW_EEEEENS5_IJNS4_10UnderscoreESZ_SZ_EEEEENS4_13SM90_TMA_LOADENS4_14ComposedLayoutINS4_7SwizzleILi2ELi4ELi3EEENS4_18smem_ptr_flag_bitsILi16EEENSV_INS5_IJNSA_ILi8EEESI_EEENS5_IJSI_SC_EEEEEEEvNS4_8identityENS4_23SM90_TMA_LOAD_MULTICASTES1C_vS1D_EENS_8epilogue10collective6detail29Sm90TmaWarpSpecializedAdapterINS1H_15DefaultEpilogueISK_SL_SL_NS1G_6thread17LinearCombinationISK_Li1EffLNS1L_9ScaleType4KindE0ELNS_15FloatRoundStyleE2ESK_EENS1_15EpilogueDefaultEEEEEvvEEEEvNT_6ParamsE)
        /*0014*/ 	.word	0x00000000


	//----- nvinfo : EIATTR_MIN_STACK_SIZE
	.align		4
.L_17:
        /*0018*/ 	.byte	0x04, 0x12
        /*001a*/ 	.short	(.L_19 - .L_18)
	.align		4
.L_18:
        /*001c*/ 	.word	index@(_ZN7cutlass13device_kernelINS_4gemm6kernel13GemmUniversalIN4cute5tupleIJiiiiEEENS1_10collective13CollectiveMmaINS1_34MainloopSm90TmaGmmaWarpSpecializedILi11ENS5_IJNS4_1CILi2EEENSA_ILi1EEESC_EEENS1_35KernelTmaWarpSpecializedCooperativeEEENS5_IJNSA_ILi256EEENSA_ILi64EEENSA_ILi32EEEEEENS_10bfloat16_tENS5_IJlSC_lEEESK_SL_NS4_8TiledMMAINS4_8MMA_AtomIJNS4_4SM904GMMA27MMA_64x64x16_F32BF16BF16_SSILNSP_5MajorE0ELSR_0ELNSP_7ScaleInE1ELSS_1EEEEEENS4_6LayoutISD_NS5_IJSC_NSA_ILi0EEESW_EEEEENS5_IJNS4_10UnderscoreESZ_SZ_EEEEENS4_13SM90_TMA_LOADENS4_14ComposedLayoutINS4_7SwizzleILi2ELi4ELi3EEENS4_18smem_ptr_flag_bitsILi16EEENSV_INS5_IJNSA_ILi8EEESI_EEENS5_IJSI_SC_EEEEEEEvNS4_8identityENS4_23SM90_TMA_LOAD_MULTICASTES1C_vS1D_EENS_8epilogue10collective6detail29Sm90TmaWarpSpecializedAdapterINS1H_15DefaultEpilogueISK_SL_SL_NS1G_6thread17LinearCombinationISK_Li1EffLNS1L_9ScaleType4KindE0ELNS_15FloatRoundStyleE2ESK_EENS1_15EpilogueDefaultEEEEEvvEEEEvNT_6ParamsE)
        /*0020*/ 	.word	0x00000000
.L_19:


//--------------------- .nv.compat                --------------------------
	.section	.nv.compat,"",@"SHT_CUDA_COMPAT_INFO"
	.align	4
        /*0000*/ 	.byte	0x02, 0x09, 0x01, 0x00, 0x02, 0x02, 0x04, 0x00, 0x02, 0x05, 0x05, 0x00, 0x03, 0x07, 0x01, 0x01
        /*0010*/ 	.byte	0x02, 0x03, 0x01, 0x00, 0x02, 0x06, 0x01, 0x00, 0x04, 0x0b, 0x08, 0x00, 0x00, 0x00, 0x00, 0x00
        /*0020*/ 	.byte	0x00, 0x00, 0x00, 0x00


//--------------------- .nv.info._ZN7cutlass13device_kernelINS_4gemm6kernel13GemmUniversalIN4cute5tupleIJiiiiEEENS1_10collective13CollectiveMmaINS1_34MainloopSm90TmaGmmaWarpSpecializedILi11ENS5_IJNS4_1CILi2EEENSA_ILi1EEESC_EEENS1_35KernelTmaWarpSpecializedCooperativeEEENS5_IJNSA_ILi256EEENSA_ILi64EEENSA_ILi32EEEEEENS_10bfloat16_tENS5_IJlSC_lEEESK_SL_NS4_8TiledMMAINS4_8MMA_AtomIJNS4_4SM904GMMA27MMA_64x64x16_F32BF16BF16_SSILNSP_5MajorE0ELSR_0ELNSP_7ScaleInE1ELSS_1EEEEEENS4_6LayoutISD_NS5_IJSC_NSA_ILi0EEESW_EEEEENS5_IJNS4_10UnderscoreESZ_SZ_EEEEENS4_13SM90_TMA_LOADENS4_14ComposedLayoutINS4_7SwizzleILi2ELi4ELi3EEENS4_18smem_ptr_flag_bitsILi16EEENSV_INS5_IJNSA_ILi8EEESI_EEENS5_IJSI_SC_EEEEEEEvNS4_8identityENS4_23SM90_TMA_LOAD_MULTICASTES1C_vS1D_EENS_8epilogue10collective6detail29Sm90TmaWarpSpecializedAdapterINS1H_15DefaultEpilogueISK_SL_SL_NS1G_6thread17LinearCombinationISK_Li1EffLNS1L_9ScaleType4KindE0ELNS_15FloatRoundStyleE2ESK_EENS1_15EpilogueDefaultEEEEEvvEEEEvNT_6ParamsE --------------------------
	.section	.nv.info._ZN7cutlass13device_kernelINS_4gemm6kernel13GemmUniversalIN4cute5tupleIJiiiiEEENS1_10collective13CollectiveMmaINS1_34MainloopSm90TmaGmmaWarpSpecializedILi11ENS5_IJNS4_1CILi2EEENSA_ILi1EEESC_EEENS1_35KernelTmaWarpSpecializedCooperativeEEENS5_IJNSA_ILi256EEENSA_ILi64EEENSA_ILi32EEEEEENS_10bfloat16_tENS5_IJlSC_lEEESK_SL_NS4_8TiledMMAINS4_8MMA_AtomIJNS4_4SM904GMMA27MMA_64x64x16_F32BF16BF16_SSILNSP_5MajorE0ELSR_0ELNSP_7ScaleInE1ELSS_1EEEEEENS4_6LayoutISD_NS5_IJSC_NSA_ILi0EEESW_EEEEENS5_IJNS4_10UnderscoreESZ_SZ_EEEEENS4_13SM90_TMA_LOADENS4_14ComposedLayoutINS4_7SwizzleILi2ELi4ELi3EEENS4_18smem_ptr_flag_bitsILi16EEENSV_INS5_IJNSA_ILi8EEESI_EEENS5_IJSI_SC_EEEEEEEvNS4_8identityENS4_23SM90_TMA_LOAD_MULTICASTES1C_vS1D_EENS_8epilogue10collective6detail29Sm90TmaWarpSpecializedAdapterINS1H_15DefaultEpilogueISK_SL_SL_NS1G_6thread17LinearCombinationISK_Li1EffLNS1L_9ScaleType4KindE0ELNS_15FloatRoundStyleE2ESK_EENS1_15EpilogueDefaultEEEEEvvEEEEvNT_6ParamsE,"",@"SHT_CUDA_INFO"
	.sectionflags	@""
	.align	4


	//----- nvinfo : EIATTR_CUDA_API_VERSION
	.align		4
        /*0000*/ 	.byte	0x04, 0x37
        /*0002*/ 	.short	(.L_21 - .L_20)
.L_20:
        /*0004*/ 	.word	0x00000082


	//----- nvinfo : EIATTR_KPARAM_INFO
	.align		4
.L_21:
        /*0008*/ 	.byte	0x04, 0x17
        /*000a*/ 	.short	(.L_23 - .L_22)
.L_22:
        /*000c*/ 	.word	0x00000000
        /*0010*/ 	.short	0x0000
        /*0012*/ 	.short	0x0070
        /*0014*/ 	.byte	0x00, 0xf0, 0x01, 0x10


	//----- nvinfo : EIATTR_SPARSE_MMA_MASK
	.align		4
.L_23:
        /*0018*/ 	.byte	0x03, 0x50
        /*001a*/ 	.short	0x0000


	//----- nvinfo : EIATTR_MAXREG_COUNT
	.align		4
        /*001c*/ 	.byte	0x03, 0x1b
        /*001e*/ 	.short	0x00a8


	//----- nvinfo : EIATTR_NUM_BARRIERS
	.align		4
        /*0020*/ 	.byte	0x02, 0x4c
        /*0022*/ 	.byte	0x01
	.zero		1


	//----- nvinfo : EIATTR_EXTERNS
	.align		4
        /*0024*/ 	.byte	0x04, 0x0f
        /*0026*/ 	.short	(.L_25 - .L_24)


	//   ....[0]....
	.align		4
.L_24:
        /*0028*/ 	.word	index@(__assertfail)


	//----- nvinfo : EIATTR_MERCURY_ISA_VERSION
	.align		4
.L_25:
        /*002c*/ 	.byte	0x03, 0x5f
        /*002e*/ 	.short	0x0101


	//----- nvinfo : EIATTR_INT_WARP_WIDE_INSTR_OFFSETS
	.align		4
        /*0030*/ 	.byte	0x04, 0x31
        /*0032*/ 	.short	(.L_27 - .L_26)


	//   ....[0]....
.L_26:
        /*0034*/ 	.word	0x000005a0


	//   ....[1]....
        /*0038*/ 	.word	0x000005d0


	//   ....[2]....
        /*003c*/ 	.word	0x00000790


	//   ....[3]....
        /*0040*/ 	.word	0x00001ff0


	//----- nvinfo : EIATTR_COOP_GROUP_MASK_REGIDS
	.align		4
.L_27:
        /*0044*/ 	.byte	0x04, 0x29
        /*0046*/ 	.short	(.L_29 - .L_28)


	//   ....[0]....
.L_28:
        /*0048*/ 	.word	0xffffffff


	//   ....[1]....
        /*004c*/ 	.word	0xffffffff


	//   ....[2]....
        /*0050*/ 	.word	0xffffffff


	//   ....[3]....
        /*0054*/ 	.word	0xffffffff


	//   ....[4]....
        /*0058*/ 	.word	0xffffffff


	//   ....[5]....
        /*005c*/ 	.word	0xffffffff


	//----- nvinfo : EIATTR_COOP_GROUP_INSTR_OFFSETS
	.align		4
.L_29:
        /*0060*/ 	.byte	0x04, 0x28
        /*0062*/ 	.short	(.L_31 - .L_30)


	//   ....[0]....
.L_30:
        /*0064*/ 	.word	0x00000060


	//   ....[1]....
        /*0068*/ 	.word	0x00000070


	//   ....[2]....
        /*006c*/ 	.word	0x00000130


	//   ....[3]....
        /*0070*/ 	.word	0x000003e0


	//   ....[4]....
        /*0074*/ 	.word	0x00000910


	//   ....[5]....
        /*0078*/ 	.word	0x000015b0


	//----- nvinfo : EIATTR_REG_RECONFIG
	.align		4
.L_31:
        /*007c*/ 	.byte	0x01, 0x54
	.zero		2


	//----- nvinfo : EIATTR_SYSCALL_OFFSETS
	.align		4
        /*0080*/ 	.byte	0x04, 0x46
        /*0082*/ 	.short	(.L_33 - .L_32)


	//   ....[0]....
.L_32:
        /*0084*/ 	.word	0x000017a0


	//----- nvinfo : EIATTR_MBARRIER_INSTR_OFFSETS
	.align		4
.L_33:
        /*0088*/ 	.byte	0x04, 0x39
        /*008a*/ 	.short	(.L_35 - .L_34)


	//   ....[0]....
.L_34:
        /*008c*/ 	.word	0x00000250
        /*0090*/ 	.word	0x000000ff
        /*0094*/ 	.word	0x00000000
        /*0098*/ 	.short	0x0100
        /*009a*/ 	.byte	0x08
	.zero		1


	//   ....[1]....
        /*009c*/ 	.word	0x00000260
        /*00a0*/ 	.word	0x000000ff
        /*00a4*/ 	.word	0x00000058
        /*00a8*/ 	.short	0x0100
        /*00aa*/ 	.byte	0x08
	.zero		1


	//   ....[2]....
        /*00ac*/ 	.word	0x00000270
        /*00b0*/ 	.word	0x000000ff
        /*00b4*/ 	.word	0x00000008
        /*00b8*/ 	.short	0x0100
        /*00ba*/ 	.byte	0x08
	.zero		1


	//   ....[3]....
        /*00bc*/ 	.word	0x00000280
        /*00c0*/ 	.word	0x000000ff
        /*00c4*/ 	.word	0x00000060
        /*00c8*/ 	.short	0x0100
        /*00ca*/ 	.byte	0x08
	.zero		1


	//   ....[4]....
        /*00cc*/ 	.word	0x00000290
        /*00d0*/ 	.word	0x000000ff
        /*00d4*/ 	.word	0x00000010
        /*00d8*/ 	.short	0x0100
        /*00da*/ 	.byte	0x08
	.zero		1


	//   ....[5]....
        /*00dc*/ 	.word	0x000002a0
        /*00e0*/ 	.word	0x000000ff
        /*00e4*/ 	.word	0x00000068
        /*00e8*/ 	.short	0x0100
        /*00ea*/ 	.byte	0x08
	.zero		1


	//   ....[6]....
        /*00ec*/ 	.word	0x000002b0
        /*00f0*/ 	.word	0x000000ff
        /*00f4*/ 	.word	0x00000018
        /*00f8*/ 	.short	0x0100
        /*00fa*/ 	.byte	0x08
	.zero		1


	//   ....[7]....
        /*00fc*/ 	.word	0x000002c0
        /*0100*/ 	.word	0x000000ff
        /*0104*/ 	.word	0x00000070
        /*0108*/ 	.short	0x0100
        /*010a*/ 	.byte	0x08
	.zero		1


	//   ....[8]....
        /*010c*/ 	.word	0x000002d0
        /*0110*/ 	.word	0x000000ff
        /*0114*/ 	.word	0x00000020
        /*0118*/ 	.short	0x0100
        /*011a*/ 	.byte	0x08
	.zero		1


	//   ....[9]....
        /*011c*/ 	.word	0x000002e0
        /*0120*/ 	.word	0x000000ff
        /*0124*/ 	.word	0x00000078
        /*0128*/ 	.short	0x0100
        /*012a*/ 	.byte	0x08
	.zero		1


	//   ....[10]....
        /*012c*/ 	.word	0x000002f0
        /*0130*/ 	.word	0x000000ff
        /*0134*/ 	.word	0x00000028
        /*0138*/ 	.short	0x0100
        /*013a*/ 	.byte	0x08
	.zero		1


	//   ....[11]....
        /*013c*/ 	.word	0x00000300
        /*0140*/ 	.word	0x000000ff
        /*0144*/ 	.word	0x00000080
        /*0148*/ 	.short	0x0100
        /*014a*/ 	.byte	0x08
	.zero		1


	//   ....[12]....
        /*014c*/ 	.word	0x00000310
        /*0150*/ 	.word	0x000000ff
        /*0154*/ 	.word	0x00000030
        /*0158*/ 	.short	0x0100
        /*015a*/ 	.byte	0x08
	.zero		1


	//   ....[13]....
        /*015c*/ 	.word	0x00000320
        /*0160*/ 	.word	0x000000ff
        /*0164*/ 	.word	0x00000088
        /*0168*/ 	.short	0x0100
        /*016a*/ 	.byte	0x08
	.zero		1


	//   ....[14]....
        /*016c*/ 	.word	0x00000330
        /*0170*/ 	.word	0x000000ff
        /*0174*/ 	.word	0x00000038
        /*0178*/ 	.short	0x0100
        /*017a*/ 	.byte	0x08
	.zero		1


	//   ....[15]....
        /*017c*/ 	.word	0x00000340
        /*0180*/ 	.word	0x000000ff
        /*0184*/ 	.word	0x00000090
        /*0188*/ 	.short	0x0100
        /*018a*/ 	.byte	0x08
	.zero		1


	//   ....[16]....
        /*018c*/ 	.word	0x00000350
        /*0190*/ 	.word	0x000000ff
        /*0194*/ 	.word	0x00000040
        /*0198*/ 	.short	0x0100
        /*019a*/ 	.byte	0x08
	.zero		1


	//   ....[17]....
        /*019c*/ 	.word	0x00000360
        /*01a0*/ 	.word	0x000000ff
        /*01a4*/ 	.word	0x00000098
        /*01a8*/ 	.short	0x0100
        /*01aa*/ 	.byte	0x08
	.zero		1


	//   ....[18]....
        /*01ac*/ 	.word	0x00000370
        /*01b0*/ 	.word	0x000000ff
        /*01b4*/ 	.word	0x00000048
        /*01b8*/ 	.short	0x0100
        /*01ba*/ 	.byte	0x08
	.zero		1


	//   ....[19]....
        /*01bc*/ 	.word	0x00000380
        /*01c0*/ 	.word	0x000000ff
        /*01c4*/ 	.word	0x000000a0
        /*01c8*/ 	.short	0x0100
        /*01ca*/ 	.byte	0x08
	.zero		1


	//   ....[20]....
        /*01cc*/ 	.word	0x00000390
        /*01d0*/ 	.word	0x000000ff
        /*01d4*/ 	.word	0x00000050
        /*01d8*/ 	.short	0x0100
        /*01da*/ 	.byte	0x08
	.zero		1


	//   ....[21]....
        /*01dc*/ 	.word	0x000003a0
        /*01e0*/ 	.word	0x000000ff
        /*01e4*/ 	.word	0x000000a8
        /*01e8*/ 	.short	0x0100
        /*01ea*/ 	.byte	0x08
	.zero		1


	//   ....[22]....
        /*01ec*/ 	.word	0x00000820
        /*01f0*/ 	.word	0x000000ff
        /*01f4*/ 	.word	0x000000c0
        /*01f8*/ 	.short	0x0100
        /*01fa*/ 	.byte	0x06
	.zero		1


	//   ....[23]....
        /*01fc*/ 	.word	0x000008b0
        /*0200*/ 	.word	0x000000ff
        /*0204*/ 	.word	0x000000c8
        /*0208*/ 	.short	0x0100
        /*020a*/ 	.byte	0x06
	.zero		1


	//   ....[24]....
        /*020c*/ 	.word	0x00001860
        /*0210*/ 	.word	0x00000003
        /*0214*/ 	.word	0x00000000
        /*0218*/ 	.short	0x010a
        /*021a*/ 	.byte	0x3f
	.zero		1


	//   ....[25]....
        /*021c*/ 	.word	0x000018c0
        /*0220*/ 	.word	0x00000003
        /*0224*/ 	.word	0x00000000
        /*0228*/ 	.short	0x010a
        /*022a*/ 	.byte	0x3f
	.zero		1


	//   ....[26]....
        /*022c*/ 	.word	0x00001c20
        /*0230*/ 	.word	0x00000005
        /*0234*/ 	.word	0x00000000
        /*0238*/ 	.short	0x010a
        /*023a*/ 	.byte	0x3f
	.zero		1


	//   ....[27]....
        /*023c*/ 	.word	0x00001c60
        /*0240*/ 	.word	0x00000005
        /*0244*/ 	.word	0x00000000
        /*0248*/ 	.short	0x010a
        /*024a*/ 	.byte	0x3f
	.zero		1


	//   ....[28]....
        /*024c*/ 	.word	0x00001ea0
        /*0250*/ 	.word	0x00000004
        /*0254*/ 	.word	0x00000000
        /*0258*/ 	.short	0x0101
        /*025a*/ 	.byte	0x3f
	.zero		1


	//   ....[29]....
        /*025c*/ 	.word	0x00002090
        /*0260*/ 	.word	0x00000000
        /*0264*/ 	.word	0x00000000
        /*0268*/ 	.short	0x0101
        /*026a*/ 	.byte	0x3f
	.zero		1


	//   ....[30]....
        /*026c*/ 	.word	0x00007d80
        /*0270*/ 	.word	0x00000017
        /*0274*/ 	.word	0x00000058
        /*0278*/ 	.short	0x010a
        /*027a*/ 	.byte	0x3f
	.zero		1


	//   ....[31]....
        /*027c*/ 	.word	0x00008100
        /*0280*/ 	.word	0x00000006
        /*0284*/ 	.word	0x000000c8
        /*0288*/ 	.short	0x0101
        /*028a*/ 	.byte	0x3f
	.zero		1


	//   ....[32]....
        /*028c*/ 	.word	0x00008850
        /*0290*/ 	.word	0x00000007
        /*0294*/ 	.word	0x00000000
        /*0298*/ 	.short	0x010a
        /*029a*/ 	.byte	0x3f
	.zero		1


	//   ....[33]....
        /*029c*/ 	.word	0x000088d0
        /*02a0*/ 	.word	0x00000006
        /*02a4*/ 	.word	0x00000000
        /*02a8*/ 	.short	0x010a
        /*02aa*/ 	.byte	0x3f
	.zero		1


	//   ....[34]....
        /*02ac*/ 	.word	0x00008960
        /*02b0*/ 	.word	0x00000007
        /*02b4*/ 	.word	0x00000000
        /*02b8*/ 	.short	0x010a
        /*02ba*/ 	.byte	0x3f
	.zero		1


	//   ....[35]....
        /*02bc*/ 	.word	0x000089f0
        /*02c0*/ 	.word	0x00000006
        /*02c4*/ 	.word	0x00000000
        /*02c8*/ 	.short	0x010a
        /*02ca*/ 	.byte	0x3f
	.zero		1


	//   ....[36]....
        /*02cc*/ 	.word	0x00008a80
        /*02d0*/ 	.word	0x00000007
        /*02d4*/ 	.word	0x00000000
        /*02d8*/ 	.short	0x010a
        /*02da*/ 	.byte	0x3f
	.zero		1


	//   ....[37]....
        /*02dc*/ 	.word	0x00008b10
        /*02e0*/ 	.word	0x00000006
        /*02e4*/ 	.word	0x00000000
        /*02e8*/ 	.short	0x010a
        /*02ea*/ 	.byte	0x3f
	.zero		1


	//   ....[38]....
        /*02ec*/ 	.word	0x00008ba0
        /*02f0*/ 	.word	0x00000007
        /*02f4*/ 	.word	0x00000000
        /*02f8*/ 	.short	0x010a
        /*02fa*/ 	.byte	0x3f
	.zero		1


	//   ....[39]....
        /*02fc*/ 	.word	0x00008c30
        /*0300*/ 	.word	0x00000006
        /*0304*/ 	.word	0x00000000
        /*0308*/ 	.short	0x010a
        /*030a*/ 	.byte	0x3f
	.zero		1


	//   ....[40]....
        /*030c*/ 	.word	0x00008cc0
        /*0310*/ 	.word	0x00000007
        /*0314*/ 	.word	0x00000000
        /*0318*/ 	.short	0x010a
        /*031a*/ 	.byte	0x3f
	.zero		1


	//   ....[41]....
        /*031c*/ 	.word	0x00008d50
        /*0320*/ 	.word	0x00000006
        /*0324*/ 	.word	0x00000000
        /*0328*/ 	.short	0x010a
        /*032a*/ 	.byte	0x3f
	.zero		1


	//   ....[42]....
        /*032c*/ 	.word	0x00008de0
        /*0330*/ 	.word	0x00000005
        /*0334*/ 	.word	0x00000000
        /*0338*/ 	.short	0x010a
        /*033a*/ 	.byte	0x3f
	.zero		1


	//   ....[43]....
        /*033c*/ 	.word	0x00008e40
        /*0340*/ 	.word	0x00000003
        /*0344*/ 	.word	0x00000000
        /*0348*/ 	.short	0x010a
        /*034a*/ 	.byte	0x3f
	.zero		1


	//   ....[44]....
        /*034c*/ 	.word	0x00008e90
        /*0350*/ 	.word	0x00000005
        /*0354*/ 	.word	0x00000000
        /*0358*/ 	.short	0x010a
        /*035a*/ 	.byte	0x3f
	.zero		1


	//   ....[45]....
        /*035c*/ 	.word	0x00008f60
        /*0360*/ 	.word	0x00000017
        /*0364*/ 	.word	0x00000058
        /*0368*/ 	.short	0x010a
        /*036a*/ 	.byte	0x3f
	.zero		1


	//   ....[46]....
        /*036c*/ 	.word	0x00009030
        /*0370*/ 	.word	0x00000007
        /*0374*/ 	.word	0x00000000
        /*0378*/ 	.short	0x010a
        /*037a*/ 	.byte	0x3f
	.zero		1


	//   ....[47]....
        /*037c*/ 	.word	0x00009080
        /*0380*/ 	.word	0x00000006
        /*0384*/ 	.word	0x00000000
        /*0388*/ 	.short	0x010a
        /*038a*/ 	.byte	0x3f
	.zero		1


	//   ....[48]....
        /*038c*/ 	.word	0x000090d0
        /*0390*/ 	.word	0x00000007
        /*0394*/ 	.word	0x00000000
        /*0398*/ 	.short	0x010a
        /*039a*/ 	.byte	0x3f
	.zero		1


	//   ....[49]....
        /*039c*/ 	.word	0x00009120
        /*03a0*/ 	.word	0x00000006
        /*03a4*/ 	.word	0x00000000
        /*03a8*/ 	.short	0x010a
        /*03aa*/ 	.byte	0x3f
	.zero		1


	//   ....[50]....
        /*03ac*/ 	.word	0x00009170
        /*03b0*/ 	.word	0x00000007
        /*03b4*/ 	.word	0x00000000
        /*03b8*/ 	.short	0x010a
        /*03ba*/ 	.byte	0x3f
	.zero		1


	//   ....[51]....
        /*03bc*/ 	.word	0x000091c0
        /*03c0*/ 	.word	0x00000006
        /*03c4*/ 	.word	0x00000000
        /*03c8*/ 	.short	0x010a
        /*03ca*/ 	.byte	0x3f
	.zero		1


	//   ....[52]....
        /*03cc*/ 	.word	0x00009210
        /*03d0*/ 	.word	0x00000007
        /*03d4*/ 	.word	0x00000000
        /*03d8*/ 	.short	0x010a
        /*03da*/ 	.byte	0x3f
	.zero		1


	//   ....[53]....
        /*03dc*/ 	.word	0x00009260
        /*03e0*/ 	.word	0x00000006
        /*03e4*/ 	.word	0x00000000
        /*03e8*/ 	.short	0x010a
        /*03ea*/ 	.byte	0x3f
	.zero		1


	//   ....[54]....
        /*03ec*/ 	.word	0x000092b0
        /*03f0*/ 	.word	0x00000007
        /*03f4*/ 	.word	0x00000000
        /*03f8*/ 	.short	0x010a
        /*03fa*/ 	.byte	0x3f
	.zero		1


	//   ....[55]....
        /*03fc*/ 	.word	0x00009300
        /*0400*/ 	.word	0x00000006
        /*0404*/ 	.word	0x00000000
        /*0408*/ 	.short	0x010a
        /*040a*/ 	.byte	0x3f
	.zero		1


	//----- nvinfo : EIATTR_NUM_MBARRIERS
	.align		4
.L_35:
        /*040c*/ 	.byte	0x03, 0x38
        /*040e*/ 	.short	0x0018


	//----- nvinfo : EIATTR_EXIT_INSTR_OFFSETS
	.align		4
        /*0410*/ 	.byte	0x04, 0x1c
        /*0412*/ 	.short	(.L_37 - .L_36)


	//   ....[0]....
.L_36:
        /*0414*/ 	.word	0x00000af0


	//   ....[1]....
        /*0418*/ 	.word	0x00001310


	//   ....[2]....
        /*041c*/ 	.word	0x00007500


	//   ....[3]....
        /*0420*/ 	.word	0x00007a60


	//   ....[4]....
        /*0424*/ 	.word	0x00008e30


	//----- nvinfo : EIATTR_MAX_THREADS
	.align		4
.L_37:
        /*0428*/ 	.byte	0x04, 0x05
        /*042a*/ 	.short	(.L_39 - .L_38)
.L_38:
        /*042c*/ 	.word	0x00000180
        /*0430*/ 	.word	0x00000001
        /*0434*/ 	.word	0x00000001


	//----- nvinfo : EIATTR_CRS_STACK_SIZE
	.align		4
.L_39:
        /*0438*/ 	.byte	0x04, 0x1e
        /*043a*/ 	.short	(.L_41 - .L_40)
.L_40:
        /*043c*/ 	.word	0x00000000


	//----- nvinfo : EIATTR_CBANK_PARAM_SIZE
	.align		4
.L_41:
        /*0440*/ 	.byte	0x03, 0x19
        /*0442*/ 	.short	0x0470


	//----- nvinfo : EIATTR_PARAM_CBANK
	.align		4
        /*0444*/ 	.byte	0x04, 0x0a
        /*0446*/ 	.short	(.L_43 - .L_42)
	.align		4
.L_42:
        /*0448*/ 	.word	index@(.nv.constant0._ZN7cutlass13device_kernelINS_4gemm6kernel13GemmUniversalIN4cute5tupleIJiiiiEEENS1_10collective13CollectiveMmaINS1_34MainloopSm90TmaGmmaWarpSpecializedILi11ENS5_IJNS4_1CILi2EEENSA_ILi1EEESC_EEENS1_35KernelTmaWarpSpecializedCooperativeEEENS5_IJNSA_ILi256EEENSA_ILi64EEENSA_ILi32EEEEEENS_10bfloat16_tENS5_IJlSC_lEEESK_SL_NS4_8TiledMMAINS4_8MMA_AtomIJNS4_4SM904GMMA27MMA_64x64x16_F32BF16BF16_SSILNSP_5MajorE0ELSR_0ELNSP_7ScaleInE1ELSS_1EEEEEENS4_6LayoutISD_NS5_IJSC_NSA_ILi0EEESW_EEEEENS5_IJNS4_10UnderscoreESZ_SZ_EEEEENS4_13SM90_TMA_LOADENS4_14ComposedLayoutINS4_7SwizzleILi2ELi4ELi3EEENS4_18smem_ptr_flag_bitsILi16EEENSV_INS5_IJNSA_ILi8EEESI_EEENS5_IJSI_SC_EEEEEEEvNS4_8identityENS4_23SM90_TMA_LOAD_MULTICASTES1C_vS1D_EENS_8epilogue10collective6detail29Sm90TmaWarpSpecializedAdapterINS1H_15DefaultEpilogueISK_SL_SL_NS1G_6thread17LinearCombinationISK_Li1EffLNS1L_9ScaleType4KindE0ELNS_15FloatRoundStyleE2ESK_EENS1_15EpilogueDefaultEEEEEvvEEEEvNT_6ParamsE)
        /*044c*/ 	.short	0x0210
        /*044e*/ 	.short	0x0470


	//----- nvinfo : EIATTR_SW_WAR
	.align		4
.L_43:
        /*0450*/ 	.byte	0x04, 0x36
        /*0452*/ 	.short	(.L_45 - .L_44)
.L_44:
        /*0454*/ 	.word	0x00000008
.L_45:


//--------------------- .nv.callgraph             --------------------------
	.section	.nv.callgraph,"",@"SHT_CUDA_CALLGRAPH"
	.align	4
	.sectionentsize	8
	.align		4
        /*0000*/ 	.word	0x00000000
	.align		4
        /*0004*/ 	.word	0xffffffff
	.align		4
        /*0008*/ 	.word	index@(_ZN7cutlass13device_kernelINS_4gemm6kernel13GemmUniversalIN4cute5tupleIJiiiiEEENS1_10collective13CollectiveMmaINS1_34MainloopSm90TmaGmmaWarpSpecializedILi11ENS5_IJNS4_1CILi2EEENSA_ILi1EEESC_EEENS1_35KernelTmaWarpSpecializedCooperativeEEENS5_IJNSA_ILi256EEENSA_ILi64EEENSA_ILi32EEEEEENS_10bfloat16_tENS5_IJlSC_lEEESK_SL_NS4_8TiledMMAINS4_8MMA_AtomIJNS4_4SM904GMMA27MMA_64x64x16_F32BF16BF16_SSILNSP_5MajorE0ELSR_0ELNSP_7ScaleInE1ELSS_1EEEEEENS4_6LayoutISD_NS5_IJSC_NSA_ILi0EEESW_EEEEENS5_IJNS4_10UnderscoreESZ_SZ_EEEEENS4_13SM90_TMA_LOADENS4_14ComposedLayoutINS4_7SwizzleILi2ELi4ELi3EEENS4_18smem_ptr_flag_bitsILi16EEENSV_INS5_IJNSA_ILi8EEESI_EEENS5_IJSI_SC_EEEEEEEvNS4_8identityENS4_23SM90_TMA_LOAD_MULTICASTES1C_vS1D_EENS_8epilogue10collective6detail29Sm90TmaWarpSpecializedAdapterINS1H_15DefaultEpilogueISK_SL_SL_NS1G_6thread17LinearCombinationISK_Li1EffLNS1L_9ScaleType4KindE0ELNS_15FloatRoundStyleE2ESK_EENS1_15EpilogueDefaultEEEEEvvEEEEvNT_6ParamsE)
	.align		4
        /*000c*/ 	.word	index@(__assertfail)
	.align		4
        /*0010*/ 	.word	0x00000000
	.align		4
        /*0014*/ 	.word	0xfffffffe
	.align		4
        /*0018*/ 	.word	0x00000000
	.align		4
        /*001c*/ 	.word	0xfffffffd
	.align		4
        /*0020*/ 	.word	0x00000000
	.align		4
        /*0024*/ 	.word	0xfffffffc


//--------------------- .nv.constant4             --------------------------
	.section	.nv.constant4,"a",@progbits
	.align	8
	.align		8
.nv.constant4:
        /*0000*/ 	.dword	__assertfail
	.align		8
        /*0008*/ 	.dword	__unnamed_1
	.align		8
        /*0010*/ 	.dword	_ZN39_INTERNAL_e56f79f8_4_k_cu_e0a3cf47_51124cuda3std3__45__cpo5beginE
	.align		8
        /*0018*/ 	.dword	_ZN39_INTERNAL_e56f79f8_4_k_cu_e0a3cf47_51124cuda3std3__45__cpo3endE
	.align		8
        /*0020*/ 	.dword	_ZN39_INTERNAL_e56f79f8_4_k_cu_e0a3cf47_51124cuda3std3__45__cpo6cbeginE
	.align		8
        /*0028*/ 	.dword	_ZN39_INTERNAL_e56f79f8_4_k_cu_e0a3cf47_51124cuda3std3__45__cpo4cendE
	.align		8
        /*0030*/ 	.dword	_ZN39_INTERNAL_e56f79f8_4_k_cu_e0a3cf47_51124cuda3std3__441_GLOBAL__N__e56f79f8_4_k_cu_e0a3cf47_51126ignoreE
	.align		8
        /*0038*/ 	.dword	_ZN39_INTERNAL_e56f79f8_4_k_cu_e0a3cf47_51124cuda3std3__419piecewise_constructE
	.align		8
        /*0040*/ 	.dword	_ZN39_INTERNAL_e56f79f8_4_k_cu_e0a3cf47_51124cuda3std3__48in_placeE
	.align		8
        /*0048*/ 	.dword	_ZN39_INTERNAL_e56f79f8_4_k_cu_e0a3cf47_51124cuda3std6ranges3__45__cpo4swapE
	.align		8
        /*0050*/ 	.dword	_ZN39_INTERNAL_e56f79f8_4_k_cu_e0a3cf47_51124cuda3std6ranges3__45__cpo9iter_moveE
	.align		8
        /*0058*/ 	.dword	_ZN39_INTERNAL_e56f79f8_4_k_cu_e0a3cf47_51124cute7productE
	.align		8
        /*0060*/ 	.dword	_ZN39_INTERNAL_e56f79f8_4_k_cu_e0a3cf47_51124cute1_E
	.align		8
        /*0068*/ 	.dword	$str$22
	.align		8
        /*0070*/ 	.dword	$str$23


//--------------------- .text._ZN7cutlass13device_kernelINS_4gemm6kernel13GemmUniversalIN4cute5tupleIJiiiiEEENS1_10collective13CollectiveMmaINS1_34MainloopSm90TmaGmmaWarpSpecializedILi11ENS5_IJNS4_1CILi2EEENSA_ILi1EEESC_EEENS1_35KernelTmaWarpSpecializedCooperativeEEENS5_IJNSA_ILi256EEENSA_ILi64EEENSA_ILi32EEEEEENS_10bfloat16_tENS5_IJlSC_lEEESK_SL_NS4_8TiledMMAINS4_8MMA_AtomIJNS4_4SM904GMMA27MMA_64x64x16_F32BF16BF16_SSILNSP_5MajorE0ELSR_0ELNSP_7ScaleInE1ELSS_1EEEEEENS4_6LayoutISD_NS5_IJSC_NSA_ILi0EEESW_EEEEENS5_IJNS4_10UnderscoreESZ_SZ_EEEEENS4_13SM90_TMA_LOADENS4_14ComposedLayoutINS4_7SwizzleILi2ELi4ELi3EEENS4_18smem_ptr_flag_bitsILi16EEENSV_INS5_IJNSA_ILi8EEESI_EEENS5_IJSI_SC_EEEEEEEvNS4_8identityENS4_23SM90_TMA_LOAD_MULTICASTES1C_vS1D_EENS_8epilogue10collective6detail29Sm90TmaWarpSpecializedAdapterINS1H_15DefaultEpilogueISK_SL_SL_NS1G_6thread17LinearCombinationISK_Li1EffLNS1L_9ScaleType4KindE0ELNS_15FloatRoundStyleE2ESK_EENS1_15EpilogueDefaultEEEEEvvEEEEvNT_6ParamsE --------------------------
	.section	.text._ZN7cutlass13device_kernelINS_4gemm6kernel13GemmUniversalIN4cute5tupleIJiiiiEEENS1_10collective13CollectiveMmaINS1_34MainloopSm90TmaGmmaWarpSpecializedILi11ENS5_IJNS4_1CILi2EEENSA_ILi1EEESC_EEENS1_35KernelTmaWarpSpecializedCooperativeEEENS5_IJNSA_ILi256EEENSA_ILi64EEENSA_ILi32EEEEEENS_10bfloat16_tENS5_IJlSC_lEEESK_SL_NS4_8TiledMMAINS4_8MMA_AtomIJNS4_4SM904GMMA27MMA_64x64x16_F32BF16BF16_SSILNSP_5MajorE0ELSR_0ELNSP_7ScaleInE1ELSS_1EEEEEENS4_6LayoutISD_NS5_IJSC_NSA_ILi0EEESW_EEEEENS5_IJNS4_10UnderscoreESZ_SZ_EEEEENS4_13SM90_TMA_LOADENS4_14ComposedLayoutINS4_7SwizzleILi2ELi4ELi3EEENS4_18smem_ptr_flag_bitsILi16EEENSV_INS5_IJNSA_ILi8EEESI_EEENS5_IJSI_SC_EEEEEEEvNS4_8identityENS4_23SM90_TMA_LOAD_MULTICASTES1C_vS1D_EENS_8epilogue10collective6detail29Sm90TmaWarpSpecializedAdapterINS1H_15DefaultEpilogueISK_SL_SL_NS1G_6thread17LinearCombinationISK_Li1EffLNS1L_9ScaleType4KindE0ELNS_15FloatRoundStyleE2ESK_EENS1_15EpilogueDefaultEEEEEvvEEEEvNT_6ParamsE,"ax",@progbits
	.align	128
.text._ZN7cutlass13device_kernelINS_4gemm6kernel13GemmUniversalIN4cute5tupleIJiiiiEEENS1_10collective13CollectiveMmaINS1_34MainloopSm90TmaGmmaWarpSpecializedILi11ENS5_IJNS4_1CILi2EEENSA_ILi1EEESC_EEENS1_35KernelTmaWarpSpecializedCooperativeEEENS5_IJNSA_ILi256EEENSA_ILi64EEENSA_ILi32EEEEEENS_10bfloat16_tENS5_IJlSC_lEEESK_SL_NS4_8TiledMMAINS4_8MMA_AtomIJNS4_4SM904GMMA27MMA_64x64x16_F32BF16BF16_SSILNSP_5MajorE0ELSR_0ELNSP_7ScaleInE1ELSS_1EEEEEENS4_6LayoutISD_NS5_IJSC_NSA_ILi0EEESW_EEEEENS5_IJNS4_10UnderscoreESZ_SZ_EEEEENS4_13SM90_TMA_LOADENS4_14ComposedLayoutINS4_7SwizzleILi2ELi4ELi3EEENS4_18smem_ptr_flag_bitsILi16EEENSV_INS5_IJNSA_ILi8EEESI_EEENS5_IJSI_SC_EEEEEEEvNS4_8identityENS4_23SM90_TMA_LOAD_MULTICASTES1C_vS1D_EENS_8epilogue10collective6detail29Sm90TmaWarpSpecializedAdapterINS1H_15DefaultEpilogueISK_SL_SL_NS1G_6thread17LinearCombinationISK_Li1EffLNS1L_9ScaleType4KindE0ELNS_15FloatRoundStyleE2ESK_EENS1_15EpilogueDefaultEEEEEvvEEEEvNT_6ParamsE:
        .type           _ZN7cutlass13device_kernelINS_4gemm6kernel13GemmUniversalIN4cute5tupleIJiiiiEEENS1_10collective13CollectiveMmaINS1_34MainloopSm90TmaGmmaWarpSpecializedILi11ENS5_IJNS4_1CILi2EEENSA_ILi1EEESC_EEENS1_35KernelTmaWarpSpecializedCooperativeEEENS5_IJNSA_ILi256EEENSA_ILi64EEENSA_ILi32EEEEEENS_10bfloat16_tENS5_IJlSC_lEEESK_SL_NS4_8TiledMMAINS4_8MMA_AtomIJNS4_4SM904GMMA27MMA_64x64x16_F32BF16BF16_SSILNSP_5MajorE0ELSR_0ELNSP_7ScaleInE1ELSS_1EEEEEENS4_6LayoutISD_NS5_IJSC_NSA_ILi0EEESW_EEEEENS5_IJNS4_10UnderscoreESZ_SZ_EEEEENS4_13SM90_TMA_LOADENS4_14ComposedLayoutINS4_7SwizzleILi2ELi4ELi3EEENS4_18smem_ptr_flag_bitsILi16EEENSV_INS5_IJNSA_ILi8EEESI_EEENS5_IJSI_SC_EEEEEEEvNS4_8identityENS4_23SM90_TMA_LOAD_MULTICASTES1C_vS1D_EENS_8epilogue10collective6detail29Sm90TmaWarpSpecializedAdapterINS1H_15DefaultEpilogueISK_SL_SL_NS1G_6thread17LinearCombinationISK_Li1EffLNS1L_9ScaleType4KindE0ELNS_15FloatRoundStyleE2ESK_EENS1_15EpilogueDefaultEEEEEvvEEEEvNT_6ParamsE,@function
        .size           _ZN7cutlass13device_kernelINS_4gemm6kernel13GemmUniversalIN4cute5tupleIJiiiiEEENS1_10collective13CollectiveMmaINS1_34MainloopSm90TmaGmmaWarpSpecializedILi11ENS5_IJNS4_1CILi2EEENSA_ILi1EEESC_EEENS1_35KernelTmaWarpSpecializedCooperativeEEENS5_IJNSA_ILi256EEENSA_ILi64EEENSA_ILi32EEEEEENS_10bfloat16_tENS5_IJlSC_lEEESK_SL_NS4_8TiledMMAINS4_8MMA_AtomIJNS4_4SM904GMMA27MMA_64x64x16_F32BF16BF16_SSILNSP_5MajorE0ELSR_0ELNSP_7ScaleInE1ELSS_1EEEEEENS4_6LayoutISD_NS5_IJSC_NSA_ILi0EEESW_EEEEENS5_IJNS4_10UnderscoreESZ_SZ_EEEEENS4_13SM90_TMA_LOADENS4_14ComposedLayoutINS4_7SwizzleILi2ELi4ELi3EEENS4_18smem_ptr_flag_bitsILi16EEENSV_INS5_IJNSA_ILi8EEESI_EEENS5_IJSI_SC_EEEEEEEvNS4_8identityENS4_23SM90_TMA_LOAD_MULTICASTES1C_vS1D_EENS_8epilogue10collective6detail29Sm90TmaWarpSpecializedAdapterINS1H_15DefaultEpilogueISK_SL_SL_NS1G_6thread17LinearCombinationISK_Li1EffLNS1L_9ScaleType4KindE0ELNS_15FloatRoundStyleE2ESK_EENS1_15EpilogueDefaultEEEEEvvEEEEvNT_6ParamsE,(.L_x_210 - _ZN7cutlass13device_kernelINS_4gemm6kernel13GemmUniversalIN4cute5tupleIJiiiiEEENS1_10collective13CollectiveMmaINS1_34MainloopSm90TmaGmmaWarpSpecializedILi11ENS5_IJNS4_1CILi2EEENSA_ILi1EEESC_EEENS1_35KernelTmaWarpSpecializedCooperativeEEENS5_IJNSA_ILi256EEENSA_ILi64EEENSA_ILi32EEEEEENS_10bfloat16_tENS5_IJlSC_lEEESK_SL_NS4_8TiledMMAINS4_8MMA_AtomIJNS4_4SM904GMMA27MMA_64x64x16_F32BF16BF16_SSILNSP_5MajorE0ELSR_0ELNSP_7ScaleInE1ELSS_1EEEEEENS4_6LayoutISD_NS5_IJSC_NSA_ILi0EEESW_EEEEENS5_IJNS4_10UnderscoreESZ_SZ_EEEEENS4_13SM90_TMA_LOADENS4_14ComposedLayoutINS4_7SwizzleILi2ELi4ELi3EEENS4_18smem_ptr_flag_bitsILi16EEENSV_INS5_IJNSA_ILi8EEESI_EEENS5_IJSI_SC_EEEEEEEvNS4_8identityENS4_23SM90_TMA_LOAD_MULTICASTES1C_vS1D_EENS_8epilogue10collective6detail29Sm90TmaWarpSpecializedAdapterINS1H_15DefaultEpilogueISK_SL_SL_NS1G_6thread17LinearCombinationISK_Li1EffLNS1L_9ScaleType4KindE0ELNS_15FloatRoundStyleE2ESK_EENS1_15EpilogueDefaultEEEEEvvEEEEvNT_6ParamsE)
        .other          _ZN7cutlass13device_kernelINS_4gemm6kernel13GemmUniversalIN4cute5tupleIJiiiiEEENS1_10collective13CollectiveMmaINS1_34MainloopSm90TmaGmmaWarpSpecializedILi11ENS5_IJNS4_1CILi2EEENSA_ILi1EEESC_EEENS1_35KernelTmaWarpSpecializedCooperativeEEENS5_IJNSA_ILi256EEENSA_ILi64EEENSA_ILi32EEEEEENS_10bfloat16_tENS5_IJlSC_lEEESK_SL_NS4_8TiledMMAINS4_8MMA_AtomIJNS4_4SM904GMMA27MMA_64x64x16_F32BF16BF16_SSILNSP_5MajorE0ELSR_0ELNSP_7ScaleInE1ELSS_1EEEEEENS4_6LayoutISD_NS5_IJSC_NSA_ILi0EEESW_EEEEENS5_IJNS4_10UnderscoreESZ_SZ_EEEEENS4_13SM90_TMA_LOADENS4_14ComposedLayoutINS4_7SwizzleILi2ELi4ELi3EEENS4_18smem_ptr_flag_bitsILi16EEENSV_INS5_IJNSA_ILi8EEESI_EEENS5_IJSI_SC_EEEEEEEvNS4_8identityENS4_23SM90_TMA_LOAD_MULTICASTES1C_vS1D_EENS_8epilogue10collective6detail29Sm90TmaWarpSpecializedAdapterINS1H_15DefaultEpilogueISK_SL_SL_NS1G_6thread17LinearCombinationISK_Li1EffLNS1L_9ScaleType4KindE0ELNS_15FloatRoundStyleE2ESK_EENS1_15EpilogueDefaultEEEEEvvEEEEvNT_6ParamsE,@"STO_CUDA_ENTRY STV_DEFAULT"
_ZN7cutlass13device_kernelINS_4gemm6kernel13GemmUniversalIN4cute5tupleIJiiiiEEENS1_10collective13CollectiveMmaINS1_34MainloopSm90TmaGmmaWarpSpecializedILi11ENS5_IJNS4_1CILi2EEENSA_ILi1EEESC_EEENS1_35KernelTmaWarpSpecializedCooperativeEEENS5_IJNSA_ILi256EEENSA_ILi64EEENSA_ILi32EEEEEENS_10bfloat16_tENS5_IJlSC_lEEESK_SL_NS4_8TiledMMAINS4_8MMA_AtomIJNS4_4SM904GMMA27MMA_64x64x16_F32BF16BF16_SSILNSP_5MajorE0ELSR_0ELNSP_7ScaleInE1ELSS_1EEEEEENS4_6LayoutISD_NS5_IJSC_NSA_ILi0EEESW_EEEEENS5_IJNS4_10UnderscoreESZ_SZ_EEEEENS4_13SM90_TMA_LOADENS4_14ComposedLayoutINS4_7SwizzleILi2ELi4ELi3EEENS4_18smem_ptr_flag_bitsILi16EEENSV_INS5_IJNSA_ILi8EEESI_EEENS5_IJSI_SC_EEEEEEEvNS4_8identityENS4_23SM90_TMA_LOAD_MULTICASTES1C_vS1D_EENS_8epilogue10collective6detail29Sm90TmaWarpSpecializedAdapterINS1H_15DefaultEpilogueISK_SL_SL_NS1G_6thread17LinearCombinationISK_Li1EffLNS1L_9ScaleType4KindE0ELNS_15FloatRoundStyleE2ESK_EENS1_15EpilogueDefaultEEEEEvvEEEEvNT_6ParamsE:
[----:B------:R-:W0:Y:S01]  /*0000*/  LDC R1, c[0x0][0x28] ;  /* 0x00000a00ff017b82 */ /* 0x000e220000000800 */
[----:B------:R-:W1:Y:S01]  /*0010*/  S2R R98, SR_TID.X ;  /* 0x0000000000627919 */ /* 0x000e620000002100 */
[----:B------:R-:W-:Y:S01]  /*0020*/  ELECT P0, URZ, PT ;  /* 0x00000000003f782f */ /* 0x000fe20003800000 */
[----:B------:R-:W-:Y:S01]  /*0030*/  BSSY B0, `(.L_x_0) ;  /* 0x000000f000007945 */ /* 0x000fe20003800000 */
[--C-:B-1----:R-:W-:Y:S02]  /*0040*/  SHF.R.U32.HI R0, RZ, 0x5, R98.reuse ;  /* 0x00000005ff007819 */ /* 0x102fe40000011662 */
[----:B------:R-:W-:-:S03]  /*0050*/  SHF.R.U32.HI R7, RZ, 0x7, R98 ;  /* 0x00000007ff077819 */ /* 0x000fc60000011662 */
[----:B------:R-:W1:Y:S04]  /*0060*/  SHFL.IDX PT, R3, R0, RZ, 0x1f ;  /* 0x00001fff00037589 */ /* 0x000e6800000e0000 */
[----:B------:R2:W3:Y:S01]  /*0070*/  SHFL.IDX PT, R2, R7, RZ, 0x1f ;  /* 0x00001fff07027589 */ /* 0x0004e200000e0000 */
[----:B-1----:R-:W-:-:S13]  /*0080*/  ISETP.NE.OR P0, PT, R3, RZ, !P0 ;  /* 0x000000ff0300720c */ /* 0x002fda0004705670 */
[----:B0-23--:R-:W-:Y:S05]  /*0090*/  @P0 BRA `(.L_x_1) ;  /* 0x0000000000200947 */ /* 0x00dfea0003800000 */
[----:B------:R-:W-:Y:S02]  /*00a0*/  ULDC.64 UR4, c[0x0][0x198] ;  /* 0x0000660000047ab9 */ /* 0x000fe40000000a00 */
[----:B------:R-:W-:Y:S02]  /*00b0*/  UIADD3 UR6, UP0, UR4, 0xf0, URZ ;  /* 0x000000f004067890 */ /* 0x000fe4000ff1e03f */
[----:B------:R-:W-:Y:S02]  /*00c0*/  UIADD3 UR4, UP1, UR4, 0x1f0, URZ ;  /* 0x000001f004047890 */ /* 0x000fe4000ff3e03f */
[----:B------:R-:W-:Y:S02]  /*00d0*/  UIADD3.X UR7, URZ, UR5, URZ, UP0, !UPT ;  /* 0x000000053f077290 */ /* 0x000fe400087fe43f */
[----:B------:R-:W-:-:S07]  /*00e0*/  UIADD3.X UR5, URZ, UR5, URZ, UP1, !UPT ;  /* 0x000000053f057290 */ /* 0x000fce0008ffe43f */
[----:B------:R0:W-:Y:S02]  /*00f0*/  UTMACCTL.PF [UR6] ;  /* 0x00000000060079b9 */ /* 0x0001e40008040000 */
[----:B------:R0:W-:Y:S02]  /*0100*/  UTMACCTL.PF [UR4] ;  /* 0x00000000040079b9 */ /* 0x0001e40008040000 */
[----:B0-----:R-:W-:Y:S01]  /*0110*/  NOP ;  /* 0x0000000000007918 */ /* 0x001fe20000000000 */
.L_x_1:
[----:B------:R-:W-:Y:S05]  /*0120*/  BSYNC B0 ;  /* 0x0000000000007941 */ /* 0x000fea0003800000 */
.L_x_0:
[----:B------:R-:W0:Y:S02]  /*0130*/  SHFL.IDX PT, R5, R0, RZ, 0x1f ;  /* 0x00001fff00057589 */ /* 0x000e2400000e0000 */
[----:B0-----:R-:W-:-:S13]  /*0140*/  ISETP.NE.AND P0, PT, R5, RZ, PT ;  /* 0x000000ff0500720c */ /* 0x001fda0003f05270 */
[----:B------:R-:W-:Y:S05]  /*0150*/  @P0 BRA `(.L_x_2) ;  /* 0x00000000009c0947 */ /* 0x000fea0003800000 */
[----:B------:R-:W-:Y:S01]  /*0160*/  ELECT P0, URZ, PT ;  /* 0x00000000003f782f */ /* 0x000fe20003800000 */
[----:B------:R-:W-:-:S12]  /*0170*/  BSSY B0, `(.L_x_2) ;  /* 0x0000025000007945 */ /* 0x000fd80003800000 */
[----:B------:R-:W-:Y:S05]  /*0180*/  @!P0 BRA `(.L_x_3) ;  /* 0x00000000008c8947 */ /* 0x000fea0003800000 */
[----:B------:R-:W0:Y:S01]  /*0190*/  S2UR UR8, SR_CgaCtaId ;  /* 0x00000000000879c3 */ /* 0x000e220000008800 */
[----:B------:R-:W-:Y:S01]  /*01a0*/  UMOV UR4, 0x400 ;  /* 0x0000040000047882 */ /* 0x000fe20000000000 */
[----:B------:R-:W-:Y:S01]  /*01b0*/  UMOV UR5, 0x1 ;  /* 0x0000000100057882 */ /* 0x000fe20000000000 */
[----:B------:R-:W-:Y:S02]  /*01c0*/  UMOV UR6, 0x4 ;  /* 0x0000000400067882 */ /* 0x000fe40000000000 */
[----:B------:R-:W-:-:S04]  /*01d0*/  UIADD3 UR6, -UR6, 0x100000, URZ ;  /* 0x0010000006067890 */ /* 0x000fc8000fffe13f */
[----:B------:R-:W-:Y:S02]  /*01e0*/  USHF.L.U32 UR7, UR6, 0xb, URZ ;  /* 0x0000000b06077899 */ /* 0x000fe4000800063f */
[----:B------:R-:W-:Y:S02]  /*01f0*/  USHF.L.U32 UR6, UR6, 0x1, URZ ;  /* 0x0000000106067899 */ /* 0x000fe4000800063f */
[----:B0-----:R-:W-:Y:S02]  /*0200*/  ULEA UR8, UR8, UR4, 0x18 ;  /* 0x0000000408087291 */ /* 0x001fe4000f8ec03f */
[----:B------:R-:W-:-:S04]  /*0210*/  UIADD3 UR4, -UR5, 0x100000, URZ ;  /* 0x0010000005047890 */ /* 0x000fc8000fffe13f */
[----:B------:R-:W-:Y:S02]  /*0220*/  USHF.L.U32 UR5, UR4, 0xb, URZ ;  /* 0x0000000b04057899 */ /* 0x000fe4000800063f */
[----:B------:R-:W-:Y:S01]  /*0230*/  USHF.L.U32 UR4, UR4, 0x1, URZ ;  /* 0x0000000104047899 */ /* 0x000fe2000800063f */
[----:B------:R-:W0:Y:S11]  /*0240*/  FENCE.VIEW.ASYNC.S ;  /* 0x00000000000073c6 */ /* 0x000e360000000000 */
[----:B0-----:R0:W1:Y:S01]  /*0250*/  SYNCS.EXCH.64 URZ, [UR8], UR4 ;  /* 0x00000004083f75b2 */ /* 0x0010620008000100 */
[----:B------:R0:W2:Y:S01]  /*0260*/  SYNCS.EXCH.64 URZ, [UR8+0x58], UR6 ;  /* 0x00005806083f75b2 */ /* 0x0000a20008000100 */
[----:B------:R0:W3:Y:S01]  /*0270*/  SYNCS.EXCH.64 URZ, [UR8+0x8], UR4 ;  /* 0x00000804083f75b2 */ /* 0x0000e20008000100 */
[----:B------:R0:W4:Y:S01]  /*0280*/  SYNCS.EXCH.64 URZ, [UR8+0x60], UR6 ;  /* 0x00006006083f75b2 */ /* 0x0001220008000100 */
[----:B------:R0:W0:Y:S01]  /*0290*/  SYNCS.EXCH.64 URZ, [UR8+0x10], UR4 ;  /* 0x00001004083f75b2 */ /* 0x0000220008000100 */
        /* <DEDUP_REMOVED lines=17> */
[----:B------:R-:W-:Y:S01]  /*03b0*/  NOP ;  /* 0x0000000000007918 */ /* 0x000fe20000000000 */
.L_x_3:
[----:B0-----:R-:W-:Y:S05]  /*03c0*/  BSYNC B0 ;  /* 0x0000000000007941 */ /* 0x001fea0003800000 */
.L_x_2:
[----:B------:R-:W-:Y:S01]  /*03d0*/  SHF.R.S32.HI R9, RZ, 0x1f, R98 ;  /* 0x0000001fff097819 */ /* 0x000fe20000011462 */
[----:B------:R-:W0:Y:S01]  /*03e0*/  SHFL.IDX PT, R0, R0, RZ, 0x1f ;  /* 0x00001fff00007589 */ /* 0x000e2200000e0000 */
[----:B------:R-:W5:Y:S01]  /*03f0*/  S2UR UR8, SR_CTAID.X ;  /* 0x00000000000879c3 */ /* 0x000f620000002500 */
[----:B------:R-:W-:Y:S02]  /*0400*/  ELECT P0, URZ, PT ;  /* 0x00000000003f782f */ /* 0x000fe40003800000 */
[----:B------:R-:W-:Y:S01]  /*0410*/  LEA.HI R9, R9, R98, RZ, 0x7 ;  /* 0x0000006209097211 */ /* 0x000fe200078f38ff */
[----:B------:R-:W1:Y:S01]  /*0420*/  S2R R4, SR_CTAID.Y ;  /* 0x0000000000047919 */ /* 0x000e620000002600 */
[----:B------:R-:W-:Y:S01]  /*0430*/  SHF.R.S32.HI R6, RZ, 0x1f, R5 ;  /* 0x0000001fff067819 */ /* 0x000fe20000011405 */
[----:B------:R-:W-:Y:S01]  /*0440*/  ULDC UR4, c[0x0][0x150] ;  /* 0x0000540000047ab9 */ /* 0x000fe20000000800 */
[----:B------:R-:W-:Y:S01]  /*0450*/  LOP3.LUT R9, R9, 0xffffff80, RZ, 0xc0, !PT ;  /* 0xffffff8009097812 */ /* 0x000fe200078ec0ff */
[----:B------:R-:W-:Y:S01]  /*0460*/  NOP ;  /* 0x0000000000007918 */ /* 0x000fe20000000000 */
[----:B------:R-:W-:Y:S01]  /*0470*/  LEA.HI R6, R6, R5, RZ, 0x2 ;  /* 0x0000000506067211 */ /* 0x000fe200078f10ff */
[----:B------:R-:W2:Y:S01]  /*0480*/  LDC R11, c[0x0][0x144] ;  /* 0x00005100ff0b7b82 */ /* 0x000ea20000000800 */
[----:B------:R-:W-:Y:S01]  /*0490*/  NOP ;  /* 0x0000000000007918 */ /* 0x000fe20000000000 */
[----:B------:R-:W-:Y:S01]  /*04a0*/  IMAD.IADD R8, R98, 0x1, -R9 ;  /* 0x0000000162087824 */ /* 0x000fe200078e0a09 */
[----:B------:R-:W-:Y:S01]  /*04b0*/  LOP3.LUT R6, R6, 0x3ffffffc, RZ, 0xc0, !PT ;  /* 0x3ffffffc06067812 */ /* 0x000fe200078ec0ff */
[----:B------:R-:W-:Y:S01]  /*04c0*/  IMAD.MOV.U32 R22, RZ, RZ, 0x1 ;  /* 0x00000001ff167424 */ /* 0x000fe200078e00ff */
[----:B------:R-:W-:-:S02]  /*04d0*/  ISETP.NE.AND P3, PT, R2, RZ, PT ;  /* 0x000000ff0200720c */ /* 0x000fc40003f65270 */
[----:B------:R-:W-:Y:S01]  /*04e0*/  SHF.R.S32.HI R9, RZ, 0x1f, R8 ;  /* 0x0000001fff097819 */ /* 0x000fe20000011408 */
[----:B------:R-:W-:Y:S01]  /*04f0*/  IMAD.IADD R6, R5, 0x1, -R6 ;  /* 0x0000000105067824 */ /* 0x000fe200078e0a06 */
[----:B------:R-:W3:Y:S02]  /*0500*/  LDC R13, c[0x0][0x140] ;  /* 0x00005000ff0d7b82 */ /* 0x000ee40000000800 */
[----:B------:R-:W-:Y:S02]  /*0510*/  LEA.HI R9, R9, R8, RZ, 0x3 ;  /* 0x0000000809097211 */ /* 0x000fe400078f18ff */
[----:B0-----:R-:W-:Y:S02]  /*0520*/  ISETP.NE.OR P0, PT, R0, RZ, !P0 ;  /* 0x000000ff0000720c */ /* 0x001fe40004705670 */
[----:B------:R-:W-:Y:S02]  /*0530*/  SHF.R.S32.HI R0, RZ, 0x3, R9 ;  /* 0x00000003ff007819 */ /* 0x000fe40000011409 */
[----:B-----5:R-:W-:-:S02]  /*0540*/  I2FP.F32.U32 R10, UR8 ;  /* 0x00000008000a7c45 */ /* 0x020fc40008201000 */
[----:B------:R-:W-:-:S03]  /*0550*/  SHF.R.S32.HI R9, RZ, 0x1f, R9 ;  /* 0x0000001fff097819 */ /* 0x000fc60000011409 */
[----:B------:R-:W-:Y:S01]  /*0560*/  FMUL R10, R10, UR4 ;  /* 0x000000040a0a7c20 */ /* 0x000fe20008400000 */
[----:B------:R-:W-:Y:S01]  /*0570*/  LEA.HI R9, R9, R0, RZ, 0x2 ;  /* 0x0000000009097211 */ /* 0x000fe200078f10ff */
[----:B------:R-:W-:Y:S01]  /*0580*/  ULDC UR4, c[0x0][0x154] ;  /* 0x0000550000047ab9 */ /* 0x000fe20000000800 */
[----:B-1----:R-:W-:Y:S01]  /*0590*/  I2FP.F32.U32 R12, R4 ;  /* 0x00000004000c7245 */ /* 0x002fe20000201000 */
[----:B------:R-:W-:Y:S01]  /*05a0*/  VOTEU.ALL UP0, P0 ;  /* 0x00000000003f7886 */ /* 0x000fe20000000000 */
[----:B------:R-:W-:Y:S01]  /*05b0*/  LOP3.LUT R9, R9, 0xfffffffc, RZ, 0xc0, !PT ;  /* 0xfffffffc09097812 */ /* 0x000fe200078ec0ff */
[----:B------:R-:W0:Y:S01]  /*05c0*/  F2I.U32.TRUNC.NTZ R10, R10 ;  /* 0x0000000a000a7305 */ /* 0x000e22000020f000 */
[----:B------:R-:W-:Y:S01]  /*05d0*/  VOTEU.ALL UP1, P0 ;  /* 0x00000000003f7886 */ /* 0x000fe20000020000 */
[----:B------:R-:W-:Y:S01]  /*05e0*/  FMUL R12, R12, UR4 ;  /* 0x000000040c0c7c20 */ /* 0x000fe20008400000 */
[----:B------:R-:W1:Y:S01]  /*05f0*/  @!UP0 S2UR UR7, SR_CgaCtaId ;  /* 0x00000000000789c3 */ /* 0x000e620000008800 */
[----:B------:R-:W-:Y:S01]  /*0600*/  IMAD.IADD R9, R0, 0x1, -R9 ;  /* 0x0000000100097824 */ /* 0x000fe200078e0a09 */
[----:B------:R-:W-:Y:S01]  /*0610*/  SHF.R.S32.HI R0, RZ, 0x1f, R3 ;  /* 0x0000001fff007819 */ /* 0x000fe20000011403 */
[----:B------:R-:W-:Y:S01]  /*0620*/  UMOV UR4, 0x20 ;  /* 0x0000002000047882 */ /* 0x000fe20000000000 */
[----:B------:R-:W-:Y:S01]  /*0630*/  @!UP0 UMOV UR6, 0x400 ;  /* 0x0000040000068882 */ /* 0x000fe20000000000 */
[----:B------:R-:W-:Y:S01]  /*0640*/  IMAD R19, R6, 0x4, R9 ;  /* 0x0000000406137824 */ /* 0x000fe200078e0209 */
[----:B------:R-:W5:Y:S01]  /*0650*/  F2I.U32.TRUNC.NTZ R12, R12 ;  /* 0x0000000c000c7305 */ /* 0x000f62000020f000 */
[----:B------:R-:W-:Y:S01]  /*0660*/  LEA.HI R0, R0, R3, RZ, 0x2 ;  /* 0x0000000300007211 */ /* 0x000fe200078f10ff */
[----:B------:R-:W4:Y:S01]  /*0670*/  LDC R9, c[0x0][0x148] ;  /* 0x00005200ff097b82 */ /* 0x000f220000000800 */
[----:B------:R-:W-:-:S04]  /*0680*/  @!UP0 UIADD3 UR4, -UR4, 0x100000, URZ ;  /* 0x0010000004048890 */ /* 0x000fc8000fffe13f */
[----:B------:R-:W-:Y:S02]  /*0690*/  @!UP0 USHF.L.U32 UR5, UR4, 0xb, URZ ;  /* 0x0000000b04058899 */ /* 0x000fe4000800063f */
[----:B------:R-:W-:Y:S01]  /*06a0*/  @!UP0 USHF.L.U32 UR4, UR4, 0x1, URZ ;  /* 0x0000000104048899 */ /* 0x000fe2000800063f */
[----:B------:R-:W-:Y:S01]  /*06b0*/  LEA.HI R6, R19, R19, RZ, 0x1 ;  /* 0x0000001313067211 */ /* 0x000fe200078f08ff */
[----:B0-----:R-:W-:Y:S01]  /*06c0*/  IMAD.MOV R14, RZ, RZ, -R10 ;  /* 0x000000ffff0e7224 */ /* 0x001fe200078e0a0a */
[----:B------:R-:W-:Y:S02]  /*06d0*/  LOP3.LUT R0, R0, 0xfffffffc, RZ, 0xc0, !PT ;  /* 0xfffffffc00007812 */ /* 0x000fe400078ec0ff */
[----:B------:R-:W-:Y:S01]  /*06e0*/  LOP3.LUT R10, R6, 0xfffffffe, RZ, 0xc0, !PT ;  /* 0xfffffffe060a7812 */ /* 0x000fe200078ec0ff */
[----:B--2---:R-:W-:Y:S01]  /*06f0*/  IMAD R6, R11, R14, UR8 ;  /* 0x000000080b067e24 */ /* 0x004fe2000f8e020e */
[----:B---3--:R-:W-:Y:S01]  /*0700*/  ISETP.EQ.U32.AND P2, PT, R13, 0x1, PT ;  /* 0x000000010d00780c */ /* 0x008fe20003f42070 */
[----:B------:R-:W-:-:S02]  /*0710*/  IMAD.IADD R3, R3, 0x1, -R0 ;  /* 0x0000000103037824 */ /* 0x000fc400078e0a00 */
[C---:B------:R-:W-:Y:S02]  /*0720*/  IMAD.IADD R11, R19.reuse, 0x1, -R10 ;  /* 0x00000001130b7824 */ /* 0x040fe400078e0a0a */
[----:B------:R-:W-:Y:S01]  /*0730*/  IMAD.SHL.U32 R10, R19, 0x4, RZ ;  /* 0x00000004130a7824 */ /* 0x000fe200078e00ff */
[----:B------:R-:W-:Y:S01]  /*0740*/  ISETP.NE.AND P1, PT, R3, 0x3, PT ;  /* 0x000000030300780c */ /* 0x000fe20003f25270 */
[----:B-----5:R-:W-:Y:S01]  /*0750*/  IMAD.MOV R24, RZ, RZ, -R12 ;  /* 0x000000ffff187224 */ /* 0x020fe200078e0a0c */
[----:B------:R-:W-:Y:S01]  /*0760*/  ISETP.NE.AND P4, PT, R11, R6, PT ;  /* 0x000000060b00720c */ /* 0x000fe20003f85270 */
[----:B-1----:R-:W-:Y:S01]  /*0770*/  @!UP0 ULEA UR6, UR7, UR6, 0x18 ;  /* 0x0000000607068291 */ /* 0x002fe2000f8ec03f */
[----:B------:R-:W-:Y:S01]  /*0780*/  LOP3.LUT R19, R19, 0xc, R10, 0x78, !PT ;  /* 0x0000000c13137812 */ /* 0x000fe200078e780a */
[----:B------:R-:W-:Y:S01]  /*0790*/  VOTEU.ALL UP0, P0 ;  /* 0x00000000003f7886 */ /* 0x000fe20000000000 */
[----:B------:R-:W-:Y:S01]  /*07a0*/  LOP3.LUT P0, RZ, R8, 0x7, RZ, 0xc0, !PT ;  /* 0x0000000708ff7812 */ /* 0x000fe2000780c0ff */
[----:B------:R-:W-:Y:S01]  /*07b0*/  VIADD R8, R2, 0xffffffff ;  /* 0xffffffff02087836 */ /* 0x000fe20000000000 */
[----:B------:R-:W-:Y:S01]  /*07c0*/  ISETP.EQ.OR P1, PT, R3, RZ, !P1 ;  /* 0x000000ff0300720c */ /* 0x000fe20004f22670 */
[----:B----4-:R-:W-:Y:S01]  /*07d0*/  IMAD R11, R9, R24, R4 ;  /* 0x00000018090b7224 */ /* 0x010fe200078e0204 */
[----:B------:R-:W-:-:S02]  /*07e0*/  ISETP.LT.U32.AND P0, PT, R19, 0x2, !P0 ;  /* 0x000000021300780c */ /* 0x000fc40004701070 */
[----:B------:R-:W-:Y:S02]  /*07f0*/  ISETP.EQ.AND P1, PT, R2, RZ, P1 ;  /* 0x000000ff0200720c */ /* 0x000fe40000f22270 */
[----:B------:R-:W-:Y:S01]  /*0800*/  ISETP.GE.U32.AND P6, PT, R8, 0x2, PT ;  /* 0x000000020800780c */ /* 0x000fe20003fc6070 */
[----:B------:R-:W0:Y:S02]  /*0810*/  FENCE.VIEW.ASYNC.S ;  /* 0x00000000000073c6 */ /* 0x000e240000000000 */
[----:B0-----:R0:W1:Y:S01]  /*0820*/  @!UP0 SYNCS.EXCH.64 URZ, [UR6+0xc0], UR4 ;  /* 0x0000c004063f85b2 */ /* 0x0010620008000100 */
[----:B------:R-:W-:Y:S02]  /*0830*/  @P4 LEA.HI R0, R19, R19, RZ, 0x1 ;  /* 0x0000001313004211 */ /* 0x000fe400078f08ff */
[----:B------:R-:W-:Y:S02]  /*0840*/  SEL R18, RZ, 0x1, !P1 ;  /* 0x00000001ff127807 */ /* 0x000fe40004800000 */
[----:B------:R-:W-:-:S02]  /*0850*/  @P4 SHF.R.S32.HI R0, RZ, 0x1, R0 ;  /* 0x00000001ff004819 */ /* 0x000fc40000011400 */
[----:B------:R-:W-:Y:S02]  /*0860*/  SEL R18, R18, 0x2, P6 ;  /* 0x0000000212127807 */ /* 0x000fe40003000000 */
[----:B------:R-:W-:Y:S02]  /*0870*/  @P4 ISETP.NE.AND P5, PT, R0, R11, PT ;  /* 0x0000000b0000420c */ /* 0x000fe40003fa5270 */
[----:B------:R-:W-:Y:S02]  /*0880*/  SEL R11, RZ, 0x1, !P0 ;  /* 0x00000001ff0b7807 */ /* 0x000fe40004000000 */
[----:B------:R-:W-:Y:S02]  /*0890*/  @P4 SEL R22, RZ, 0x1, P5 ;  /* 0x00000001ff164807 */ /* 0x000fe40002800000 */
[----:B------:R-:W-:Y:S01]  /*08a0*/  LOP3.LUT R0, R98, 0x7f, RZ, 0xc0, !PT ;  /* 0x0000007f62007812 */ /* 0x000fe200078ec0ff */
[----:B------:R0:W2:Y:S01]  /*08b0*/  @!UP1 SYNCS.EXCH.64 URZ, [UR6+0xc8], UR4 ;  /* 0x0000c804063f95b2 */ /* 0x0000a20008000100 */
[----:B------:R-:W-:Y:S01]  /*08c0*/  LOP3.LUT R22, R22, R11, RZ, 0xc0, !PT ;  /* 0x0000000b16167212 */ /* 0x000fe200078ec0ff */
[----:B------:R-:W-:Y:S01]  /*08d0*/  NOP ;  /* 0x0000000000007918 */ /* 0x000fe20000000000 */
[----:B------:R-:W-:Y:S05]  /*08e0*/  @!P2 BRA `(.L_x_4) ;  /* 0x000000000008a947 */ /* 0x000fea0003800000 */
[----:B-12---:R-:W-:Y:S01]  /*08f0*/  UCGABAR_ARV ;  /* 0x00000000000079c7 */ /* 0x006fe20008000000 */
[----:B------:R-:W-:Y:S05]  /*0900*/  BRA `(.L_x_5) ;  /* 0x0000000000047947 */ /* 0x000fea0003800000 */
.L_x_4:
[----:B-12---:R-:W-:Y:S01]  /*0910*/  NOP ;  /* 0x0000000000007918 */ /* 0x006fe20000000000 */
.L_x_5:
[----:B------:R-:W1:Y:S01]  /*0920*/  LDC R2, c[0x0][0x65c] ;  /* 0x00019700ff027b82 */ /* 0x000e620000000800 */
[----:B------:R-:W-:Y:S01]  /*0930*/  LOP3.LUT R5, R5, 0xfffff7ff, RZ, 0xc0, !PT ;  /* 0xfffff7ff05057812 */ /* 0x000fe200078ec0ff */
[----:B------:R-:W-:Y:S02]  /*0940*/  IMAD.U32 R10, RZ, RZ, UR8 ;  /* 0x00000008ff0a7e24 */ /* 0x000fe4000f8e00ff */
[----:B------:R-:W-:Y:S01]  /*0950*/  IMAD.MOV.U32 R11, RZ, RZ, RZ ;  /* 0x000000ffff0b7224 */ /* 0x000fe200078e00ff */
[----:B-1----:R-:W-:-:S13]  /*0960*/  ISETP.NE.AND P1, PT, R2, 0x1, PT ;  /* 0x000000010200780c */ /* 0x002fda0003f25270 */
[----:B------:R-:W1:Y:S01]  /*0970*/  @P1 LDC R17, c[0x0][0x10] ;  /* 0x00000400ff111b82 */ /* 0x000e620000000800 */
[----:B------:R-:W-:Y:S01]  /*0980*/  @P1 LOP3.LUT R5, R5, 0x800, RZ, 0xfc, !PT ;  /* 0x0000080005051812 */ /* 0x000fe200078efcff */
[----:B------:R-:W-:Y:S02]  /*0990*/  @P1 IMAD.MOV.U32 R5, RZ, RZ, RZ ;  /* 0x000000ffff051224 */ /* 0x000fe400078e00ff */
[----:B------:R-:W-:-:S04]  /*09a0*/  @P1 IMAD.MOV.U32 R15, RZ, RZ, RZ ;  /* 0x000000ffff0f1224 */ /* 0x000fc800078e00ff */
[----:B------:R-:W2:Y:S01]  /*09b0*/  @!P1 LDC R13, c[0x0][0xc] ;  /* 0x00000300ff0d9b82 */ /* 0x000ea20000000800 */
[----:B0-----:R-:W-:Y:S01]  /*09c0*/  ULDC UR4, c[0x0][0xc] ;  /* 0x0000030000047ab9 */ /* 0x001fe20000000800 */
[----:B------:R-:W-:Y:S01]  /*09d0*/  ULDC UR5, c[0x0][0x10] ;  /* 0x0000040000057ab9 */ /* 0x000fe20000000800 */
[----:B------:R-:W-:Y:S01]  /*09e0*/  ULDC UR6, c[0x0][0x14] ;  /* 0x0000050000067ab9 */ /* 0x000fe20000000800 */
[----:B------:R-:W-:-:S04]  /*09f0*/  UIMAD.WIDE.U32 UR4, UR4, UR5, URZ ;  /* 0x00000005040472a5 */ /* 0x000fc8000f8e003f */
[----:B------:R-:W-:Y:S02]  /*0a00*/  UIMAD.WIDE.U32 UR36, UR4, UR6, URZ ;  /* 0x00000006042472a5 */ /* 0x000fe4000f8e003f */
[----:B------:R-:W-:-:S04]  /*0a10*/  UIMAD UR42, UR5, UR6, URZ ;  /* 0x00000006052a72a4 */ /* 0x000fc8000f8e023f */
[----:B------:R-:W-:Y:S01]  /*0a20*/  UIADD3 UR42, UR37, UR42, URZ ;  /* 0x0000002a252a7290 */ /* 0x000fe2000fffe03f */
[----:B-1----:R-:W-:-:S04]  /*0a30*/  @P1 IMAD.WIDE.U32 R16, R17, UR8, R4 ;  /* 0x0000000811101c25 */ /* 0x002fc8000f8e0004 */
[----:B------:R-:W-:Y:S02]  /*0a40*/  @P1 IMAD.IADD R17, R17, 0x1, R15 ;  /* 0x0000000111111824 */ /* 0x000fe400078e020f */
[----:B--2---:R-:W-:-:S04]  /*0a50*/  @!P1 IMAD.WIDE.U32 R10, R4, R13, R10 ;  /* 0x0000000d040a9225 */ /* 0x004fc800078e000a */
[----:B------:R-:W-:Y:S02]  /*0a60*/  @!P1 IMAD.MOV.U32 R16, RZ, RZ, R10 ;  /* 0x000000ffff109224 */ /* 0x000fe400078e000a */
[----:B------:R-:W-:Y:S01]  /*0a70*/  @!P1 IMAD.MOV.U32 R17, RZ, RZ, R11 ;  /* 0x000000ffff119224 */ /* 0x000fe200078e000b */
[----:B------:R-:W-:Y:S06]  /*0a80*/  @!P2 BRA `(.L_x_6) ;  /* 0x00000000000ca947 */ /* 0x000fec0003800000 */
[----:B------:R-:W-:Y:S01]  /*0a90*/  UCGABAR_WAIT ;  /* 0x0000000000007dc7 */ /* 0x000fe20008000000 */
[----:B------:R-:W-:Y:S01]  /*0aa0*/  CCTL.IVALL ;  /* 0x00000000ff00798f */ /* 0x000fe20002000000 */
[----:B------:R-:W-:Y:S05]  /*0ab0*/  BRA `(.L_x_7) ;  /* 0x0000000000047947 */ /* 0x000fea0003800000 */
.L_x_6:
[----:B------:R-:W-:Y:S06]  /*0ac0*/  BAR.SYNC.DEFER_BLOCKING 0x0 ;  /* 0x0000000000007b1d */ /* 0x000fec0000010000 */
.L_x_7:
[----:B------:R-:W-:Y:S05]  /*0ad0*/  @!P3 BRA `(.L_x_8) ;  /* 0x00000068008cb947 */ /* 0x000fea0003800000 */
[----:B------:R-:W-:-:S13]  /*0ae0*/  ISETP.GT.U32.AND P0, PT, R8, 0x1, PT ;  /* 0x000000010800780c */ /* 0x000fda0003f04070 */
[----:B------:R-:W-:Y:S05]  /*0af0*/  @P0 EXIT ;  /* 0x000000000000094d */ /* 0x000fea0003800000 */
[----:B------:R-:W-:Y:S01]  /*0b00*/  ULDC.64 UR4, c[0x0][0x650] ;  /* 0x0001940000047ab9 */ /* 0x000fe20000000a00 */
[----:B------:R-:W-:Y:S01]  /*0b10*/  PRMT R3, RZ, 0x7610, R3 ;  /* 0x00007610ff037816 */ /* 0x000fe20000000003 */
[----:B------:R-:W-:Y:S01]  /*0b20*/  IMAD.MOV.U32 R109, RZ, RZ, -0x1 ;  /* 0xffffffffff6d7424 */ /* 0x000fe200078e00ff */
[----:B------:R-:W-:Y:S01]  /*0b30*/  ISETP.GE.U32.AND P0, PT, R16, UR4, PT ;  /* 0x0000000410007c0c */ /* 0x000fe2000bf06070 */
[----:B------:R-:W-:Y:S02]  /*0b40*/  IMAD.MOV.U32 R102, RZ, RZ, -0x1 ;  /* 0xffffffffff667424 */ /* 0x000fe400078e00ff */
[----:B------:R-:W-:Y:S01]  /*0b50*/  IMAD.MOV.U32 R23, RZ, RZ, -0x1 ;  /* 0xffffffffff177424 */ /* 0x000fe200078e00ff */
[----:B------:R-:W-:-:S13]  /*0b60*/  ISETP.GE.U32.AND.EX P0, PT, R17, UR5, PT, P0 ;  /* 0x0000000511007c0c */ /* 0x000fda000bf06100 */
[----:B------:R-:W-:Y:S05]  /*0b70*/  @P0 BRA `(.L_x_9) ;  /* 0x00000004002c0947 */ /* 0x000fea0003800000 */
[----:B------:R-:W0:Y:S01]  /*0b80*/  LDC.64 R26, c[0x0][0x628] ;  /* 0x00018a00ff1a7b82 */ /* 0x000e220000000a00 */
[----:B------:R-:W-:Y:S02]  /*0b90*/  IMAD.MOV.U32 R10, RZ, RZ, R16 ;  /* 0x000000ffff0a7224 */ /* 0x000fe400078e0010 */
[----:B------:R-:W-:-:S05]  /*0ba0*/  IMAD.MOV.U32 R11, RZ, RZ, R17 ;  /* 0x000000ffff0b7224 */ /* 0x000fca00078e0011 */
[----:B------:R-:W1:Y:S08]  /*0bb0*/  LDC R8, c[0x0][0x630] ;  /* 0x00018c00ff087b82 */ /* 0x000e700000000800 */
[----:B------:R-:W2:Y:S01]  /*0bc0*/  LDC.64 R28, c[0x0][0x620] ;  /* 0x00018800ff1c7b82 */ /* 0x000ea20000000a00 */
[----:B0-----:R-:W-:-:S04]  /*0bd0*/  ISETP.NE.U32.AND P0, PT, R26, RZ, PT ;  /* 0x000000ff1a00720c */ /* 0x001fc80003f05070 */
[----:B------:R-:W-:-:S13]  /*0be0*/  ISETP.NE.AND.EX P0, PT, R27, RZ, PT, P0 ;  /* 0x000000ff1b00720c */ /* 0x000fda0003f05300 */
[----:B-12---:R-:W-:Y:S05]  /*0bf0*/  @!P0 BRA `(.L_x_10) ;  /* 0x0000000000288947 */ /* 0x006fea0003800000 */
[----:B------:R-:W0:Y:S02]  /*0c00*/  LDC R3, c[0x0][0x634] ;  /* 0x00018d00ff037b82 */ /* 0x000e240000000800 */
[----:B0-----:R-:W-:-:S05]  /*0c10*/  IADD3 R3, P0, R16, R3, RZ ;  /* 0x0000000310037210 */ /* 0x001fca0007f1e0ff */
[----:B------:R-:W-:-:S04]  /*0c20*/  IMAD.X R21, RZ, RZ, R17, P0 ;  /* 0x000000ffff157224 */ /* 0x000fc800000e0611 */
[----:B------:R-:W-:-:S04]  /*0c30*/  IMAD.WIDE.U32 R10, R21, R26, RZ ;  /* 0x0000001a150a7225 */ /* 0x000fc800078e00ff */
[----:B------:R-:W-:-:S04]  /*0c40*/  IMAD.WIDE.U32 R12, P0, R3, R27, R10 ;  /* 0x0000001b030c7225 */ /* 0x000fc8000780000a */
[----:B------:R-:W-:-:S04]  /*0c50*/  IMAD.WIDE.U32 R10, R3, R26, RZ ;  /* 0x0000001a030a7225 */ /* 0x000fc800078e00ff */
[----:B------:R-:W-:Y:S01]  /*0c60*/  IMAD.X R15, RZ, RZ, RZ, P0 ;  /* 0x000000ffff0f7224 */ /* 0x000fe200000e06ff */
[----:B------:R-:W-:Y:S01]  /*0c70*/  IADD3 RZ, P0, R11, R12, RZ ;  /* 0x0000000c0bff7210 */ /* 0x000fe20007f1e0ff */
[----:B------:R-:W-:-:S04]  /*0c80*/  IMAD.MOV.U32 R14, RZ, RZ, R13 ;  /* 0x000000ffff0e7224 */ /* 0x000fc800078e000d */
[----:B------:R-:W-:-:S08]  /*0c90*/  IMAD.WIDE.U32.X R10, R21, R27, R14, P0 ;  /* 0x0000001b150a7225 */ /* 0x000fd000000e040e */
.L_x_10:
[----:B------:R-:W0:Y:S01]  /*0ca0*/  LDC.64 R32, c[0x0][0x640] ;  /* 0x00019000ff207b82 */ /* 0x000e220000000a00 */
[--C-:B------:R-:W-:Y:S01]  /*0cb0*/  SHF.R.U64 R27, R10, R8, R11.reuse ;  /* 0x000000080a1b7219 */ /* 0x100fe2000000120b */
[----:B------:R-:W-:Y:S01]  /*0cc0*/  IMAD R31, R9, R24, R4 ;  /* 0x00000018091f7224 */ /* 0x000fe200078e0204 */
[----:B------:R-:W-:Y:S01]  /*0cd0*/  SHF.R.U32.HI R3, RZ, R8, R11 ;  /* 0x00000008ff037219 */ /* 0x000fe2000001160b */
[----:B------:R-:W-:Y:S01]  /*0ce0*/  IMAD.MOV.U32 R23, RZ, RZ, 0x1 ;  /* 0x00000001ff177424 */ /* 0x000fe200078e00ff */
[----:B------:R-:W-:-:S03]  /*0cf0*/  IADD3 R5, P0, RZ, -R27, RZ ;  /* 0x8000001bff057210 */ /* 0x000fc60007f1e0ff */
[----:B------:R-:W1:Y:S02]  /*0d00*/  LDC R12, c[0x0][0x618] ;  /* 0x00018600ff0c7b82 */ /* 0x000e640000000800 */
[----:B------:R-:W-:Y:S02]  /*0d10*/  IMAD.X R3, RZ, RZ, ~R3, P0 ;  /* 0x000000ffff037224 */ /* 0x000fe400000e0e03 */
[----:B------:R-:W-:-:S04]  /*0d20*/  IMAD.WIDE.U32 R10, R5, R28, R16 ;  /* 0x0000001c050a7225 */ /* 0x000fc800078e0010 */
[----:B------:R-:W2:Y:S01]  /*0d30*/  LDC R20, c[0x0][0x608] ;  /* 0x00018200ff147b82 */ /* 0x000ea20000000800 */
[----:B------:R-:W-:Y:S02]  /*0d40*/  IMAD R8, R3, R28, RZ ;  /* 0x0000001c03087224 */ /* 0x000fe400078e02ff */
[----:B------:R-:W-:Y:S02]  /*0d50*/  IMAD.MOV.U32 R3, RZ, RZ, -0x1 ;  /* 0xffffffffff037424 */ /* 0x000fe400078e00ff */
[----:B------:R-:W-:-:S03]  /*0d60*/  IMAD R5, R5, R29, R8 ;  /* 0x0000001d05057224 */ /* 0x000fc600078e0208 */
[----:B------:R-:W3:Y:S01]  /*0d70*/  LDC R30, c[0x0][0x658] ;  /* 0x00019600ff1e7b82 */ /* 0x000ee20000000800 */
[----:B------:R-:W-:Y:S01]  /*0d80*/  IMAD.IADD R5, R11, 0x1, R5 ;  /* 0x000000010b057824 */ /* 0x000fe200078e0205 */
[----:B0-----:R-:W-:-:S04]  /*0d90*/  ISETP.NE.U32.AND P0, PT, R32, RZ, PT ;  /* 0x000000ff2000720c */ /* 0x001fc80003f05070 */
[----:B------:R-:W-:Y:S02]  /*0da0*/  ISETP.NE.AND.EX P0, PT, R33, RZ, PT, P0 ;  /* 0x000000ff2100720c */ /* 0x000fe40003f05300 */
[----:B------:R-:W0:Y:S01]  /*0db0*/  LDC R26, c[0x0][0x600] ;  /* 0x00018000ff1a7b82 */ /* 0x000e220000000800 */
[-CC-:B-1----:R-:W-:Y:S02]  /*0dc0*/  SHF.R.U64 R14, R10, R12.reuse, R5.reuse ;  /* 0x0000000c0a0e7219 */ /* 0x182fe40000001205 */
[----:B------:R-:W-:-:S05]  /*0dd0*/  SHF.R.U32.HI R5, RZ, R12, R5 ;  /* 0x0000000cff057219 */ /* 0x000fca0000011605 */
[----:B------:R-:W1:Y:S01]  /*0de0*/  LDC R15, c[0x0][0x648] ;  /* 0x00019200ff0f7b82 */ /* 0x000e620000000800 */
[-CC-:B--2---:R-:W-:Y:S02]  /*0df0*/  SHF.R.U64 R29, R14, R20.reuse, R5.reuse ;  /* 0x000000140e1d7219 */ /* 0x184fe40000001205 */
[----:B------:R-:W-:-:S05]  /*0e00*/  SHF.R.U32.HI R5, RZ, R20, R5 ;  /* 0x00000014ff057219 */ /* 0x000fca0000011605 */
[----:B------:R-:W2:Y:S01]  /*0e10*/  LDC R21, c[0x0][0x638] ;  /* 0x00018e00ff157b82 */ /* 0x000ea20000000800 */
[-CC-:B---3--:R-:W-:Y:S02]  /*0e20*/  SHF.R.U64 R20, R29, R30.reuse, R5.reuse ;  /* 0x0000001e1d147219 */ /* 0x188fe40000001205 */
[-C--:B------:R-:W-:Y:S02]  /*0e30*/  SHF.L.U32 R3, R3, R30.reuse, RZ ;  /* 0x0000001e03037219 */ /* 0x080fe400000006ff */
[----:B------:R-:W-:Y:S01]  /*0e40*/  SHF.R.U32.HI R5, RZ, R30, R5 ;  /* 0x0000001eff057219 */ /* 0x000fe20000011605 */
[----:B------:R-:W-:Y:S01]  /*0e50*/  IMAD.MOV.U32 R4, RZ, RZ, R20 ;  /* 0x000000ffff047224 */ /* 0x000fe200078e0014 */
[----:B------:R-:W-:Y:S01]  /*0e60*/  LOP3.LUT R12, RZ, R3, RZ, 0x33, !PT ;  /* 0x00000003ff0c7212 */ /* 0x000fe200078e33ff */
[----:B------:R-:W3:Y:S01]  /*0e70*/  LDC R25, c[0x0][0x610] ;  /* 0x00018400ff197b82 */ /* 0x000ee20000000800 */
[----:B------:R-:W-:Y:S05]  /*0e80*/  @!P0 BRA `(.L_x_11) ;  /* 0x0000000000288947 */ /* 0x000fea0003800000 */
[----:B------:R-:W4:Y:S02]  /*0e90*/  LDC R3, c[0x0][0x64c] ;  /* 0x00019300ff037b82 */ /* 0x000f240000000800 */
[----:B----4-:R-:W-:-:S05]  /*0ea0*/  IADD3 R3, P0, R20, R3, RZ ;  /* 0x0000000314037210 */ /* 0x010fca0007f1e0ff */
        /* <DEDUP_REMOVED lines=8> */
.L_x_11:
[----:B-1----:R-:W-:Y:S01]  /*0f30*/  SHF.R.U64 R4, R4, R15, R5 ;  /* 0x0000000f04047219 */ /* 0x002fe20000001205 */
[----:B0-----:R-:W-:Y:S01]  /*0f40*/  VIADD R5, R26, 0xffffffff ;  /* 0xffffffff1a057836 */ /* 0x001fe20000000000 */
[----:B------:R-:W-:Y:S01]  /*0f50*/  SHF.L.U32 R3, R23, R30, RZ ;  /* 0x0000001e17037219 */ /* 0x000fe200000006ff */
[----:B------:R-:W-:Y:S01]  /*0f60*/  IMAD.MOV.U32 R23, RZ, RZ, R27 ;  /* 0x000000ffff177224 */ /* 0x000fe200078e001b */
[----:B------:R-:W-:Y:S01]  /*0f70*/  LOP3.LUT R12, R29, R12, RZ, 0xc0, !PT ;  /* 0x0000000c1d0c7212 */ /* 0x000fe200078ec0ff */
[----:B------:R-:W-:Y:S01]  /*0f80*/  IMAD.MOV R8, RZ, RZ, -R4 ;  /* 0x000000ffff087224 */ /* 0x000fe200078e0a04 */
[----:B------:R-:W-:Y:S02]  /*0f90*/  SEL R6, R6, R31, !P1 ;  /* 0x0000001f06067207 */ /* 0x000fe40004800000 */
[----:B------:R-:W-:Y:S01]  /*0fa0*/  LOP3.LUT R5, R14, R5, RZ, 0xc0, !PT ;  /* 0x000000050e057212 */ /* 0x000fe200078ec0ff */
[----:B------:R-:W-:Y:S02]  /*0fb0*/  IMAD R9, R3, R4, R12 ;  /* 0x0000000403097224 */ /* 0x000fe400078e020c */
[----:B--2---:R-:W-:-:S02]  /*0fc0*/  IMAD R3, R8, R21, R20 ;  /* 0x0000001508037224 */ /* 0x004fc400078e0214 */
[----:B---3--:R-:W-:Y:S02]  /*0fd0*/  IMAD R6, R9, R25, R6 ;  /* 0x0000001909067224 */ /* 0x008fe400078e0206 */
[----:B------:R-:W-:Y:S02]  /*0fe0*/  IMAD R109, R3, R26, R5 ;  /* 0x0000001a036d7224 */ /* 0x000fe400078e0205 */
[----:B------:R-:W-:-:S03]  /*0ff0*/  IMAD.MOV.U32 R4, RZ, RZ, 0x1 ;  /* 0x00000001ff047424 */ /* 0x000fc600078e00ff */
[----:B------:R-:W-:Y:S02]  /*1000*/  SEL R102, R109, R6, !P1 ;  /* 0x000000066d667207 */ /* 0x000fe40004800000 */
[----:B------:R-:W-:Y:S02]  /*1010*/  PRMT R3, R4, 0x7610, R3 ;  /* 0x0000761004037816 */ /* 0x000fe40000000003 */
[----:B------:R-:W-:-:S07]  /*1020*/  SEL R109, R6, R109, !P1 ;  /* 0x0000006d066d7207 */ /* 0x000fce0004800000 */
.L_x_9:
[----:B------:R-:W-:-:S08]  /*1030*/  NOP ;  /* 0x0000000000007918 */ /* 0x000fd00000000000 */
[----:B------:R-:W0:Y:S02]  /*1040*/  USETMAXREG.TRY_ALLOC.CTAPOOL UP0, 0xe8 ;  /* 0x000000e8000079c8 */ /* 0x000e240008000600 */
[----:B0-----:R-:W-:-:S13]  /*1050*/  PLOP3.LUT P0, PT, PT, PT, UP0, 0x80, 0x0 ;  /* 0x000000000000781c */ /* 0x001fda0003f0f008 */
[----:B------:R-:W-:Y:S05]  /*1060*/  @!P0 BRA `(.L_x_9) ;  /* 0xfffffffc00f08947 */ /* 0x000fea000383ffff */
[----:B------:R-:W-:Y:S01]  /*1070*/  ULDC.64 UR4, c[0x0][0x598] ;  /* 0x0001660000047ab9 */ /* 0x000fe20000000a00 */
[----:B------:R-:W-:Y:S01]  /*1080*/  ULDC.64 UR38, c[0x0][0x208] ;  /* 0x0000820000267ab9 */ /* 0x000fe20000000a00 */
[----:B------:R-:W-:-:S04]  /*1090*/  ISETP.NE.U32.AND P0, PT, RZ, UR4, PT ;  /* 0x00000004ff007c0c */ /* 0x000fc8000bf05070 */
[----:B------:R-:W-:-:S13]  /*10a0*/  ISETP.NE.AND.EX P0, PT, RZ, UR5, PT, P0 ;  /* 0x00000005ff007c0c */ /* 0x000fda000bf05300 */
[----:B------:R-:W-:Y:S05]  /*10b0*/  @!P0 BRA `(.L_x_12) ;  /* 0x00000000001c8947 */ /* 0x000fea0003800000 */
[----:B------:R-:W0:Y:S02]  /*10c0*/  LDC.64 R4, c[0x0][0x598] ;  /* 0x00016600ff047b82 */ /* 0x000e240000000a00 */
[----:B0-----:R-:W2:Y:S02]  /*10d0*/  LDG.E.64 R4, desc[UR38][R4.64] ;  /* 0x0000002604047981 */ /* 0x001ea4000c1e1b00 */
[----:B--2---:R-:W-:-:S04]  /*10e0*/  ISETP.NE.U32.AND P0, PT, R4, RZ, PT ;  /* 0x000000ff0400720c */ /* 0x004fc80003f05070 */
[----:B------:R-:W-:-:S13]  /*10f0*/  ISETP.NE.AND.EX P0, PT, R5, RZ, PT, P0 ;  /* 0x000000ff0500720c */ /* 0x000fda0003f05300 */
[----:B------:R-:W-:Y:S05]  /*1100*/  @!P0 BRA `(.L_x_12) ;  /* 0x0000000000088947 */ /* 0x000fea0003800000 */
[----:B------:R0:W5:Y:S01]  /*1110*/  LD.E R90, desc[UR38][R4.64] ;  /* 0x00000026045a7980 */ /* 0x000162000c101900 */
[----:B------:R-:W-:Y:S05]  /*1120*/  BRA `(.L_x_13) ;  /* 0x0000000000247947 */ /* 0x000fea0003800000 */
.L_x_12:
[----:B------:R-:W-:Y:S02]  /*1130*/  ULDC.64 UR4, c[0x0][0x588] ;  /* 0x0001620000047ab9 */ /* 0x000fe40000000a00 */
[----:B------:R-:W-:-:S04]  /*1140*/  ISETP.NE.U32.AND P0, PT, RZ, UR4, PT ;  /* 0x00000004ff007c0c */ /* 0x000fc8000bf05070 */
[----:B------:R-:W-:-:S13]  /*1150*/  ISETP.NE.AND.EX P0, PT, RZ, UR5, PT, P0 ;  /* 0x00000005ff007c0c */ /* 0x000fda000bf05300 */
[----:B------:R-:W-:Y:S05]  /*1160*/  @!P0 BRA `(.L_x_14) ;  /* 0x00000000000c8947 */ /* 0x000fea0003800000 */
[----:B------:R-:W0:Y:S02]  /*1170*/  LDC.64 R90, c[0x0][0x588] ;  /* 0x00016200ff5a7b82 */ /* 0x000e240000000a00 */
[----:B0-----:R1:W5:Y:S01]  /*1180*/  LDG.E R90, desc[UR38][R90.64] ;  /* 0x000000265a5a7981 */ /* 0x001362000c1e1900 */
[----:B------:R-:W-:Y:S05]  /*1190*/  BRA `(.L_x_13) ;  /* 0x0000000000087947 */ /* 0x000fea0003800000 */
.L_x_14:
[----:B------:R-:W-:Y:S02]  /*11a0*/  ULDC UR4, c[0x0][0x580] ;  /* 0x0001600000047ab9 */ /* 0x000fe40000000800 */
[----:B------:R-:W-:-:S07]  /*11b0*/  IMAD.U32 R90, RZ, RZ, UR4 ;  /* 0x00000004ff5a7e24 */ /* 0x000fce000f8e00ff */
.L_x_13:
[----:B------:R-:W-:Y:S02]  /*11c0*/  ULDC.64 UR4, c[0x0][0x5a0] ;  /* 0x0001680000047ab9 */ /* 0x000fe40000000a00 */
[----:B------:R-:W-:-:S04]  /*11d0*/  ISETP.NE.U32.AND P0, PT, RZ, UR4, PT ;  /* 0x00000004ff007c0c */ /* 0x000fc8000bf05070 */
[----:B------:R-:W-:-:S13]  /*11e0*/  ISETP.NE.AND.EX P0, PT, RZ, UR5, PT, P0 ;  /* 0x00000005ff007c0c */ /* 0x000fda000bf05300 */
[----:B------:R-:W-:Y:S05]  /*11f0*/  @!P0 BRA `(.L_x_15) ;  /* 0x00000000001c8947 */ /* 0x000fea0003800000 */
[----:B0-----:R-:W0:Y:S02]  /*1200*/  LDC.64 R4, c[0x0][0x5a0] ;  /* 0x00016800ff047b82 */ /* 0x001e240000000a00 */
[----:B0-----:R-:W2:Y:S02]  /*1210*/  LDG.E.64 R4, desc[UR38][R4.64] ;  /* 0x0000002604047981 */ /* 0x001ea4000c1e1b00 */
[----:B--2---:R-:W-:-:S04]  /*1220*/  ISETP.NE.U32.AND P0, PT, R4, RZ, PT ;  /* 0x000000ff0400720c */ /* 0x004fc80003f05070 */
[----:B------:R-:W-:-:S13]  /*1230*/  ISETP.NE.AND.EX P0, PT, R5, RZ, PT, P0 ;  /* 0x000000ff0500720c */ /* 0x000fda0003f05300 */
[----:B------:R-:W-:Y:S05]  /*1240*/  @!P0 BRA `(.L_x_15) ;  /* 0x0000000000088947 */ /* 0x000fea0003800000 */
[----:B-1----:R0:W5:Y:S01]  /*1250*/  LD.E R91, desc[UR38][R4.64] ;  /* 0x00000026045b7980 */ /* 0x002162000c101900 */
[----:B------:R-:W-:Y:S05]  /*1260*/  BRA `(.L_x_16) ;  /* 0x0000000000247947 */ /* 0x000fea0003800000 */
.L_x_15:
[----:B------:R-:W-:Y:S02]  /*1270*/  ULDC.64 UR4, c[0x0][0x590] ;  /* 0x0001640000047ab9 */ /* 0x000fe40000000a00 */
[----:B------:R-:W-:-:S04]  /*1280*/  ISETP.NE.U32.AND P0, PT, RZ, UR4, PT ;  /* 0x00000004ff007c0c */ /* 0x000fc8000bf05070 */
[----:B------:R-:W-:-:S13]  /*1290*/  ISETP.NE.AND.EX P0, PT, RZ, UR5, PT, P0 ;  /* 0x00000005ff007c0c */ /* 0x000fda000bf05300 */
[----:B------:R-:W-:Y:S05]  /*12a0*/  @!P0 BRA `(.L_x_17) ;  /* 0x00000000000c8947 */ /* 0x000fea0003800000 */
[----:B0-----:R-:W1:Y:S02]  /*12b0*/  LDC.64 R4, c[0x0][0x590] ;  /* 0x00016400ff047b82 */ /* 0x001e640000000a00 */
[----:B-1----:R1:W5:Y:S01]  /*12c0*/  LDG.E R91, desc[UR38][R4.64] ;  /* 0x00000026045b7981 */ /* 0x002362000c1e1900 */
[----:B------:R-:W-:Y:S05]  /*12d0*/  BRA `(.L_x_16) ;  /* 0x0000000000087947 */ /* 0x000fea0003800000 */
.L_x_17:
[----:B------:R-:W-:Y:S02]  /*12e0*/  ULDC UR4, c[0x0][0x584] ;  /* 0x0001610000047ab9 */ /* 0x000fe40000000800 */
[----:B-1----:R-:W-:-:S07]  /*12f0*/  IMAD.U32 R91, RZ, RZ, UR4 ;  /* 0x00000004ff5b7e24 */ /* 0x002fce000f8e00ff */
.L_x_16:
[----:B------:R-:W-:-:S13]  /*1300*/  LOP3.LUT P0, RZ, R3, 0xff, RZ, 0xc0, !PT ;  /* 0x000000ff03ff7812 */ /* 0x000fda000780c0ff */
[----:B------:R-:W-:Y:S05]  /*1310*/  @!P0 EXIT ;  /* 0x000000000000894d */ /* 0x000fea0003800000 */
[----:B------:R-:W2:Y:S01]  /*1320*/  LDC R96, c[0x0][0x658] ;  /* 0x00019600ff607b82 */ /* 0x000ea20000000800 */
[----:B------:R-:W-:Y:S01]  /*1330*/  ULDC.64 UR6, c[0x0][0x288] ;  /* 0x0000a20000067ab9 */ /* 0x000fe20000000a00 */
[----:B------:R-:W-:Y:S01]  /*1340*/  LOP3.LUT R7, R7, 0x1, RZ, 0xc0, !PT ;  /* 0x0000000107077812 */ /* 0x000fe200078ec0ff */
[----:B------:R-:W-:Y:S01]  /*1350*/  UIADD3 UR4, UR7, 0x1f, URZ ;  /* 0x0000001f07047890 */ /* 0x000fe2000fffe03f */
[----:B------:R-:W-:Y:S01]  /*1360*/  SHF.R.U32.HI R3, RZ, 0x2, R98 ;  /* 0x00000002ff037819 */ /* 0x000fe20000011662 */
[----:B01----:R-:W-:Y:S01]  /*1370*/  IMAD.U32 R4, RZ, RZ, UR6 ;  /* 0x00000006ff047e24 */ /* 0x003fe2000f8e00ff */
[----:B------:R-:W-:Y:S01]  /*1380*/  SHF.R.U32.HI R0, RZ, 0x1, R0 ;  /* 0x00000001ff007819 */ /* 0x000fe20000011600 */
[----:B------:R-:W-:Y:S01]  /*1390*/  USHF.R.S32.HI UR5, URZ, 0x1f, UR4 ;  /* 0x0000001f3f057899 */ /* 0x000fe20008011404 */
[----:B------:R-:W0:Y:S01]  /*13a0*/  LDC.64 R92, c[0x0][0x5c8] ;  /* 0x00017200ff5c7b82 */ /* 0x000e220000000a00 */
[----:B------:R-:W-:Y:S01]  /*13b0*/  LOP3.LUT R97, R98, 0x3, RZ, 0xc0, !PT ;  /* 0x0000000362617812 */ /* 0x000fe200078ec0ff */
[----:B------:R-:W-:Y:S01]  /*13c0*/  IMAD.SHL.U32 R88, R7, 0x40, RZ ;  /* 0x0000004007587824 */ /* 0x000fe200078e00ff */
[----:B------:R-:W-:Y:S01]  /*13d0*/  LOP3.LUT R3, R3, 0x7, RZ, 0xc0, !PT ;  /* 0x0000000703037812 */ /* 0x000fe200078ec0ff */
[----:B------:R-:W-:Y:S01]  /*13e0*/  ULEA.HI UR5, UR5, UR4, URZ, 0x5 ;  /* 0x0000000405057291 */ /* 0x000fe2000f8f283f */
[----:B------:R-:W-:Y:S01]  /*13f0*/  LOP3.LUT R0, R0, 0x30, RZ, 0xc0, !PT ;  /* 0x0000003000007812 */ /* 0x000fe200078ec0ff */
[----:B------:R-:W-:Y:S01]  /*1400*/  IMAD R97, R97, -0x2, R4 ;  /* 0xfffffffe61617824 */ /* 0x000fe200078e0204 */
[--C-:B------:R-:W-:Y:S01]  /*1410*/  LOP3.LUT R88, R88, 0x40, R3.reuse, 0xe2, !PT ;  /* 0x0000004058587812 */ /* 0x100fe200078ee203 */
[----:B------:R-:W-:Y:S01]  /*1420*/  USHF.R.S32.HI UR43, URZ, 0x5, UR5 ;  /* 0x000000053f2b7899 */ /* 0x000fe20008011405 */
[----:B------:R-:W-:Y:S01]  /*1430*/  IADD3 R4, RZ, -R0, -R3 ;  /* 0x80000000ff047210 */ /* 0x000fe20007ffe803 */
[----:B------:R-:W-:Y:S01]  /*1440*/  IMAD.MOV.U32 R3, RZ, RZ, -0x1 ;  /* 0xffffffffff037424 */ /* 0x000fe200078e00ff */
[----:B------:R-:W-:Y:S01]  /*1450*/  LOP3.LUT R99, R98, 0x80, RZ, 0xc0, !PT ;  /* 0x0000008062637812 */ /* 0x000fe200078ec0ff */
[----:B------:R-:W-:Y:S01]  /*1460*/  IMAD.MOV.U32 R5, RZ, RZ, 0x1 ;  /* 0x00000001ff057424 */ /* 0x000fe200078e00ff */
[----:B------:R-:W-:Y:S01]  /*1470*/  UISETP.LT.AND UP0, UPT, UR43, 0x1, UPT ;  /* 0x000000012b00788c */ /* 0x000fe2000bf01270 */
[----:B------:R-:W-:Y:S01]  /*1480*/  IMAD R4, R7, -0x40, R4 ;  /* 0xffffffc007047824 */ /* 0x000fe200078e0204 */
[----:B------:R-:W-:Y:S01]  /*1490*/  ULDC UR4, c[0x0][0x284] ;  /* 0x0000a10000047ab9 */ /* 0x000fe20000000800 */
[----:B--2---:R-:W-:Y:S01]  /*14a0*/  SHF.L.U32 R3, R3, R96, RZ ;  /* 0x0000006003037219 */ /* 0x004fe200000006ff */
[----:B------:R-:W-:Y:S01]  /*14b0*/  USEL UR44, UR43, 0x1, UP0 ;  /* 0x000000012b2c7887 */ /* 0x000fe20008000000 */
[----:B------:R-:W-:Y:S01]  /*14c0*/  LOP3.LUT R88, R88, R0, RZ, 0xfc, !PT ;  /* 0x0000000058587212 */ /* 0x000fe200078efcff */
[----:B------:R-:W-:Y:S01]  /*14d0*/  IMAD.SHL.U32 R98, R98, 0x2, RZ ;  /* 0x0000000262627824 */ /* 0x000fe200078e00ff */
[----:B------:R-:W-:Y:S01]  /*14e0*/  SHF.L.U32 R96, R5, R96, RZ ;  /* 0x0000006005607219 */ /* 0x000fe200000006ff */
[----:B------:R-:W-:Y:S01]  /*14f0*/  VIADD R101, R4, UR4 ;  /* 0x0000000404657c36 */ /* 0x000fe20008000000 */
[----:B------:R-:W-:Y:S01]  /*1500*/  LOP3.LUT R114, R18, 0x1, RZ, 0xfc, !PT ;  /* 0x0000000112727812 */ /* 0x000fe200078efcff */
[----:B------:R-:W-:Y:S01]  /*1510*/  IMAD.MOV.U32 R89, RZ, RZ, RZ ;  /* 0x000000ffff597224 */ /* 0x000fe200078e00ff */
[C-C-:B0-----:R-:W-:Y:S01]  /*1520*/  SHF.L.U64.HI R94, R92.reuse, 0x7, R93.reuse ;  /* 0x000000075c5e7819 */ /* 0x141fe2000001025d */
[----:B------:R-:W-:Y:S01]  /*1530*/  UIADD3 UR44, UR43, -UR44, URZ ;  /* 0x8000002c2b2c7290 */ /* 0x000fe2000fffe03f */
[C---:B------:R-:W-:Y:S01]  /*1540*/  SHF.L.U64.HI R95, R92.reuse, 0x3, R93 ;  /* 0x000000035c5f7819 */ /* 0x040fe2000001025d */
[C---:B------:R-:W-:Y:S01]  /*1550*/  IMAD.SHL.U32 R93, R92.reuse, 0x80, RZ ;  /* 0x000000805c5d7824 */ /* 0x040fe200078e00ff */
[----:B------:R-:W-:Y:S01]  /*1560*/  SHF.R.U32.HI R99, RZ, 0x7, R99 ;  /* 0x00000007ff637819 */ /* 0x000fe20000011663 */
[----:B------:R-:W-:Y:S01]  /*1570*/  IMAD.SHL.U32 R92, R92, 0x8, RZ ;  /* 0x000000085c5c7824 */ /* 0x000fe200078e00ff */
[----:B------:R-:W-:Y:S01]  /*1580*/  LOP3.LUT R100, RZ, R3, RZ, 0x33, !PT ;  /* 0x00000003ff647212 */ /* 0x000fe200078e33ff */
[----:B------:R-:W-:Y:S01]  /*1590*/  UMOV UR40, URZ ;  /* 0x0000003f00287c82 */ /* 0x000fe20008000000 */
[----:B------:R-:W-:-:S05]  /*15a0*/  UMOV UR41, URZ ;  /* 0x0000003f00297c82 */ /* 0x000fca0008000000 */
.L_x_161:
[----:B0-----:R-:W0:Y:S01]  /*15b0*/  SHFL.IDX PT, R0, R99, RZ, 0x1f ;  /* 0x00001fff63007589 */ /* 0x001e2200000e0000 */
[----:B-1----:R-:W1:Y:S01]  /*15c0*/  S2UR UR7, SR_CgaCtaId ;  /* 0x00000000000779c3 */ /* 0x002e620000008800 */
[----:B------:R-:W-:Y:S01]  /*15d0*/  UMOV UR6, 0x400 ;  /* 0x0000040000067882 */ /* 0x000fe20000000000 */
[----:B0-----:R-:W-:Y:S01]  /*15e0*/  R2UR UR4, R0 ;  /* 0x00000000000472ca */ /* 0x001fe200000e0000 */
[----:B-1----:R-:W-:-:S12]  /*15f0*/  ULEA UR6, UR7, UR6, 0x18 ;  /* 0x0000000607067291 */ /* 0x002fd8000f8ec03f */
[----:B------:R-:W-:-:S04]  /*1600*/  ULEA.HI UR5, UR4, UR4, URZ, 0x1 ;  /* 0x0000000404057291 */ /* 0x000fc8000f8f083f */
[----:B------:R-:W-:-:S04]  /*1610*/  ULOP3.LUT UR5, UR5, 0xffffe, URZ, 0xc0, !UPT ;  /* 0x000ffffe05057892 */ /* 0x000fc8000f8ec03f */
[----:B------:R-:W-:-:S03]  /*1620*/  UIADD3 UR5, UR4, -UR5, URZ ;  /* 0x8000000504057290 */ /* 0x000fc6000fffe03f */
[----:B------:R-:W-:Y:S01]  /*1630*/  ULDC UR4, c[0x0][0x28c] ;  /* 0x0000a30000047ab9 */ /* 0x000fe20000000800 */
[----:B------:R-:W-:Y:S01]  /*1640*/  ULEA UR5, UR5, UR6, 0xc ;  /* 0x0000000605057291 */ /* 0x000fe2000f8e603f */
[----:B------:R-:W-:-:S03]  /*1650*/  ISETP.LT.AND P0, PT, RZ, UR4, PT ;  /* 0x00000004ff007c0c */ /* 0x000fc6000bf01270 */
[----:B------:R-:W-:-:S04]  /*1660*/  UIADD3 UR5, UR5, 0x180, URZ ;  /* 0x0000018005057890 */ /* 0x000fc8000fffe03f */
[----:B------:R-:W-:-:S04]  /*1670*/  USHF.R.U32.HI UR5, URZ, 0x4, UR5 ;  /* 0x000000043f057899 */ /* 0x000fc80008011605 */
[----:B------:R-:W-:-:S04]  /*1680*/  ULOP3.LUT UR5, UR5, 0x3fff, URZ, 0xc0, !UPT ;  /* 0x00003fff05057892 */ /* 0x000fc8000f8ec03f */
[----:B------:R-:W-:Y:S01]  /*1690*/  ULOP3.LUT UR45, UR5, 0x10000, URZ, 0xfc, !UPT ;  /* 0x00010000052d7892 */ /* 0x000fe2000f8efc3f */
[----:B--2345:R-:W-:Y:S11]  /*16a0*/  @P0 BRA `(.L_x_18) ;  /* 0x0000000000400947 */ /* 0x03cff60003800000 */
[----:B------:R-:W-:Y:S01]  /*16b0*/  MOV R0, 0x0 ;  /* 0x0000000000007802 */ /* 0x000fe20000000f00 */
[----:B------:R-:W-:Y:S01]  /*16c0*/  ULDC.64 UR4, c[0x4][0x68] ;  /* 0x01001a0000047ab9 */ /* 0x000fe20000000a00 */
[----:B------:R-:W-:Y:S01]  /*16d0*/  ULDC.64 UR6, c[0x4][0x8] ;  /* 0x0100020000067ab9 */ /* 0x000fe20000000a00 */
[----:B------:R-:W-:Y:S01]  /*16e0*/  IMAD.U32 R4, RZ, RZ, UR4 ;  /* 0x00000004ff047e24 */ /* 0x000fe2000f8e00ff */
[----:B------:R0:W1:Y:S01]  /*16f0*/  LDC.64 R14, c[0x4][R0] ;  /* 0x01000000000e7b82 */ /* 0x0000620000000a00 */
[----:B------:R-:W-:Y:S01]  /*1700*/  IMAD.U32 R5, RZ, RZ, UR5 ;  /* 0x00000005ff057e24 */ /* 0x000fe2000f8e00ff */
[----:B------:R-:W-:Y:S01]  /*1710*/  ULDC.64 UR4, c[0x4][0x70] ;  /* 0x01001c0000047ab9 */ /* 0x000fe20000000a00 */
[----:B------:R-:W-:Y:S02]  /*1720*/  IMAD.U32 R10, RZ, RZ, UR6 ;  /* 0x00000006ff0a7e24 */ /* 0x000fe4000f8e00ff */
[----:B------:R-:W-:Y:S02]  /*1730*/  IMAD.U32 R6, RZ, RZ, UR4 ;  /* 0x00000004ff067e24 */ /* 0x000fe4000f8e00ff */
[----:B------:R-:W-:-:S02]  /*1740*/  IMAD.U32 R7, RZ, RZ, UR5 ;  /* 0x00000005ff077e24 */ /* 0x000fc4000f8e00ff */
[----:B------:R-:W-:Y:S02]  /*1750*/  IMAD.U32 R11, RZ, RZ, UR7 ;  /* 0x00000007ff0b7e24 */ /* 0x000fe4000f8e00ff */
[----:B------:R-:W-:Y:S02]  /*1760*/  IMAD.MOV.U32 R8, RZ, RZ, 0x1e1 ;  /* 0x000001e1ff087424 */ /* 0x000fe400078e00ff */
[----:B------:R-:W-:Y:S02]  /*1770*/  IMAD.MOV.U32 R12, RZ, RZ, 0x1 ;  /* 0x00000001ff0c7424 */ /* 0x000fe400078e00ff */
[----:B0-----:R-:W-:-:S07]  /*1780*/  IMAD.MOV.U32 R13, RZ, RZ, RZ ;  /* 0x000000ffff0d7224 */ /* 0x001fce00078e00ff */
[----:B------:R-:W-:-:S07]  /*1790*/  LEPC R20, `(.L_x_18) ;  /* 0x000000001014794e */ /* 0x000fce0000000000 */
[----:B-1---5:R-:W-:Y:S05]  /*17a0*/  CALL.ABS.NOINC R14 ;  /* 0x000000000e007343 */ /* 0x022fea0003c00000 */
.L_x_18:
[----:B------:R-:W-:-:S13]  /*17b0*/  ISETP.NE.AND P0, PT, R114, 0x3, PT ;  /* 0x000000037200780c */ /* 0x000fda0003f05270 */
[----:B------:R-:W-:Y:S05]  /*17c0*/  @!P0 BRA `(.L_x_19) ;  /* 0x0000000000048947 */ /* 0x000fea0003800000 */
[----:B------:R-:W-:Y:S01]  /*17d0*/  BPT.TRAP 0x1 ;  /* 0x000000040000795c */ /* 0x000fe20000300000 */
.L_x_19:
[----:B------:R-:W0:Y:S01]  /*17e0*/  S2UR UR5, SR_CgaCtaId ;  /* 0x00000000000579c3 */ /* 0x000e220000008800 */
[----:B------:R-:W-:Y:S01]  /*17f0*/  UMOV UR4, 0x400 ;  /* 0x0000040000047882 */ /* 0x000fe20000000000 */
[----:B------:R-:W-:Y:S02]  /*1800*/  IMAD.U32 R0, RZ, RZ, UR40 ;  /* 0x00000028ff007e24 */ /* 0x000fe4000f8e00ff */
[----:B------:R-:W-:-:S03]  /*1810*/  IMAD.U32 R3, RZ, RZ, UR41 ;  /* 0x00000029ff037e24 */ /* 0x000fc6000f8e00ff */
[----:B------:R-:W-:Y:S01]  /*1820*/  SHF.L.U32 R0, R0, 0x1f, RZ ;  /* 0x0000001f00007819 */ /* 0x000fe200000006ff */
[----:B0-----:R-:W-:-:S06]  /*1830*/  ULEA UR4, UR5, UR4, 0x18 ;  /* 0x0000000405047291 */ /* 0x001fcc000f8ec03f */
[----:B------:R-:W-:-:S04]  /*1840*/  IMAD.U32 R6, RZ, RZ, UR4 ;  /* 0x00000004ff067e24 */ /* 0x000fc8000f8e00ff */
[----:B------:R-:W-:-:S04]  /*1850*/  IMAD R3, R3, 0x8, R6 ;  /* 0x0000000803037824 */ /* 0x000fc800078e0206 */
[----:B------:R0:W1:Y:S01]  /*1860*/  SYNCS.PHASECHK.TRANS64.TRYWAIT P1, [R3+URZ], R0 ;  /* 0x00000000030075a7 */ /* 0x000062000802017f */
[----:B------:R-:W-:Y:S05]  /*1870*/  @!P0 BRA `(.L_x_20) ;  /* 0x0000000000048947 */ /* 0x000fea0003800000 */
[----:B------:R-:W-:Y:S01]  /*1880*/  BPT.TRAP 0x1 ;  /* 0x000000040000795c */ /* 0x000fe20000300000 */
.L_x_20:
[----:B------:R-:W-:-:S05]  /*1890*/  IMAD.U32 R4, RZ, RZ, UR44 ;  /* 0x0000002cff047e24 */ /* 0x000fca000f8e00ff */
[----:B------:R-:W-:Y:S01]  /*18a0*/  ISETP.GE.AND P2, PT, R4, 0x1, PT ;  /* 0x000000010400780c */ /* 0x000fe20003f46270 */
[----:B-1----:R-:W-:-:S12]  /*18b0*/  @P1 BRA `(.L_x_21) ;  /* 0x0000000000081947 */ /* 0x002fd80003800000 */
[----:B------:R-:W1:Y:S02]  /*18c0*/  SYNCS.PHASECHK.TRANS64.TRYWAIT P1, [R3+URZ], R0 ;  /* 0x00000000030075a7 */ /* 0x000e64000802017f */
[----:B-1----:R-:W-:Y:S05]  /*18d0*/  @!P1 BRA `(.L_x_22) ;  /* 0x0000007400589947 */ /* 0x002fea0003800000 */
.L_x_21:
[----:B------:R-:W-:Y:S05]  /*18e0*/  WARPSYNC.ALL ;  /* 0x0000000000007948 */ /* 0x000fea0003800000 */
[----:B------:R-:W-:Y:S01]  /*18f0*/  R2UR UR4, R6 ;  /* 0x00000000060472ca */ /* 0x000fe200000e0000 */
[----:B------:R-:W-:Y:S01]  /*1900*/  ULEA UR6, UR41, UR45, 0xa ;  /* 0x0000002d29067291 */ /* 0x000fe2000f8e503f */
[----:B------:R-:W-:Y:S01]  /*1910*/  WARPGROUP.ARRIVE ;  /* 0x00000000000079c5 */ /* 0x000fe20000000000 */
[----:B------:R-:W-:Y:S01]  /*1920*/  UMOV UR9, 0x80000020 ;  /* 0x8000002000097882 */ /* 0x000fe20000000000 */
[----:B------:R-:W-:Y:S01]  /*1930*/  UMOV UR11, 0x80000020 ;  /* 0x80000020000b7882 */ /* 0x000fe20000000000 */
[----:B------:R-:W-:-:S03]  /*1940*/  UIADD3 UR7, UR6, 0x200, URZ ;  /* 0x0000020006077890 */ /* 0x000fc6000fffe03f */
[----:B------:R-:W-:-:S05]  /*1950*/  UMOV UR8, UR6 ;  /* 0x0000000600087c82 */ /* 0x000fca0008000000 */
[----:B------:R-:W-:-:S04]  /*1960*/  UIADD3 UR4, UR4, 0x2c180, URZ ;  /* 0x0002c18004047890 */ /* 0x000fc8000fffe03f */
[----:B------:R-:W-:-:S04]  /*1970*/  USHF.R.U32.HI UR4, URZ, 0x4, UR4 ;  /* 0x000000043f047899 */ /* 0x000fc80008011604 */
[----:B------:R-:W-:-:S04]  /*1980*/  ULOP3.LUT UR4, UR4, 0x3fff, URZ, 0xc0, !UPT ;  /* 0x00003fff04047892 */ /* 0x000fc8000f8ec03f */
[----:B------:R-:W-:-:S04]  /*1990*/  ULOP3.LUT UR4, UR4, 0x10000, URZ, 0xfc, !UPT ;  /* 0x0001000004047892 */ /* 0x000fc8000f8efc3f */
[----:B------:R-:W-:-:S07]  /*19a0*/  ULEA UR5, UR41, UR4, 0x8 ;  /* 0x0000000429057291 */ /* 0x000fce000f8e403f */
[----:B------:R-:W-:Y:S02]  /*19b0*/  UMOV UR10, UR5 ;  /* 0x00000005000a7c82 */ /* 0x000fe40008000000 */
[----:B------:R-:W-:Y:S01]  /*19c0*/  HGMMA.64x64x16.F32.BF16 R56, gdesc[UR8], RZ, !UPT, gsb0 ;  /* 0x00e00000083879f0 */ /* 0x000fe2000c0018ff */
[----:B------:R-:W-:Y:S01]  /*19d0*/  UMOV UR8, UR7 ;  /* 0x0000000700087c82 */ /* 0x000fe20008000000 */
[----:B------:R-:W-:Y:S01]  /*19e0*/  UMOV UR9, 0x80000020 ;  /* 0x8000002000097882 */ /* 0x000fe20000000000 */
[----:B------:R-:W-:Y:S02]  /*19f0*/  WARPGROUP.DEPBAR.LE gsb0, 0x0 ;  /* 0x00008000000079c5 */ /* 0x000fe40000010000 */
[----:B------:R-:W-:-:S06]  /*1a00*/  WARPGROUP.ARRIVE ;  /* 0x00000000000079c5 */ /* 0x000fcc0000000000 */
[----:B------:R-:W-:Y:S01]  /*1a10*/  HGMMA.64x64x16.F32.BF16 R24, gdesc[UR8], RZ, !UPT, gsb0 ;  /* 0x00e00000081879f0 */ /* 0x000fe2000c0018ff */
[----:B------:R-:W-:Y:S02]  /*1a20*/  UIADD3 UR8, UR6, 0x2, URZ ;  /* 0x0000000206087890 */ /* 0x000fe4000fffe03f */
[----:B------:R-:W-:Y:S01]  /*1a30*/  UIADD3 UR10, UR5, 0x2, URZ ;  /* 0x00000002050a7890 */ /* 0x000fe2000fffe03f */
[----:B------:R-:W-:Y:S01]  /*1a40*/  UMOV UR9, 0x80000020 ;  /* 0x8000002000097882 */ /* 0x000fe20000000000 */
[----:B------:R-:W-:Y:S01]  /*1a50*/  UMOV UR11, 0x80000020 ;  /* 0x80000020000b7882 */ /* 0x000fe20000000000 */
[----:B------:R-:W-:Y:S01]  /*1a60*/  UIADD3 UR6, UR6, 0x202, URZ ;  /* 0x0000020206067890 */ /* 0x000fe2000fffe03f */
[----:B------:R-:W-:Y:S02]  /*1a70*/  WARPGROUP.DEPBAR.LE gsb0, 0x0 ;  /* 0x00008000000079c5 */ /* 0x000fe40000010000 */
[----:B------:R-:W-:-:S06]  /*1a80*/  WARPGROUP.ARRIVE ;  /* 0x00000000000079c5 */ /* 0x000fcc0000000000 */
[----:B------:R-:W-:Y:S01]  /*1a90*/  HGMMA.64x64x16.F32.BF16 R56, gdesc[UR8], R56, gsb0 ;  /* 0x00e00000083879f0 */ /* 0x000fe20008001838 */
[----:B------:R-:W-:Y:S01]  /*1aa0*/  UMOV UR8, UR6 ;  /* 0x0000000600087c82 */ /* 0x000fe20008000000 */
[----:B------:R-:W-:Y:S01]  /*1ab0*/  UMOV UR9, 0x80000020 ;  /* 0x8000002000097882 */ /* 0x000fe20000000000 */
[----:B------:R-:W-:Y:S02]  /*1ac0*/  WARPGROUP.DEPBAR.LE gsb0, 0x0 ;  /* 0x00008000000079c5 */ /* 0x000fe40000010000 */
[----:B------:R-:W-:-:S06]  /*1ad0*/  WARPGROUP.ARRIVE ;  /* 0x00000000000079c5 */ /* 0x000fcc0000000000 */
[----:B------:R-:W-:Y:S03]  /*1ae0*/  HGMMA.64x64x16.F32.BF16 R24, gdesc[UR8], R24, gsb0 ;  /* 0x00e00000081879f0 */ /* 0x000fe60008001818 */
[----:B------:R-:W-:Y:S02]  /*1af0*/  WARPGROUP.DEPBAR.LE gsb0, 0x0 ;  /* 0x00008000000079c5 */ /* 0x000fe40000010000 */
[----:B------:R-:W-:Y:S05]  /*1b00*/  @!P2 BRA `(.L_x_23) ;  /* 0x000000040020a947 */ /* 0x000fea0003800000 */
[----:B------:R-:W-:Y:S01]  /*1b10*/  UIADD3 UR5, UR41, 0x1, URZ ;  /* 0x0000000129057890 */ /* 0x000fe2000fffe03f */
[----:B01----:R-:W-:Y:S02]  /*1b20*/  IMAD.U32 R0, RZ, RZ, UR44 ;  /* 0x0000002cff007e24 */ /* 0x003fe4000f8e00ff */
[----:B------:R-:W-:Y:S01]  /*1b30*/  IMAD.U32 R3, RZ, RZ, UR41 ;  /* 0x00000029ff037e24 */ /* 0x000fe2000f8e00ff */
[----:B------:R-:W-:-:S04]  /*1b40*/  UISETP.NE.AND UP0, UPT, UR5, 0xb, UPT ;  /* 0x0000000b0500788c */ /* 0x000fc8000bf05270 */
[----:B------:R-:W-:Y:S02]  /*1b50*/  USEL UR6, URZ, 0x1, UP0 ;  /* 0x000000013f067887 */ /* 0x000fe40008000000 */
[----:B------:R-:W-:Y:S02]  /*1b60*/  USEL UR5, UR5, URZ, UP0 ;  /* 0x0000003f05057287 */ /* 0x000fe40008000000 */
[----:B------:R-:W-:-:S06]  /*1b70*/  ULOP3.LUT UR6, UR40, UR6, URZ, 0x3c, !UPT ;  /* 0x0000000628067292 */ /* 0x000fcc000f8e3c3f */
[----:B------:R-:W-:-:S07]  /*1b80*/  IMAD.U32 R7, RZ, RZ, UR6 ;  /* 0x00000006ff077e24 */ /* 0x000fce000f8e00ff */
.L_x_30:
[----:B------:R-:W-:Y:S05]  /*1b90*/  @!P0 BRA `(.L_x_24) ;  /* 0x0000000000048947 */ /* 0x000fea0003800000 */
[----:B------:R-:W-:Y:S01]  /*1ba0*/  BPT.TRAP 0x1 ;  /* 0x000000040000795c */ /* 0x000fe20000300000 */
.L_x_24:
[----:B------:R-:W0:Y:S01]  /*1bb0*/  S2UR UR7, SR_CgaCtaId ;  /* 0x00000000000779c3 */ /* 0x000e220000008800 */
[----:B------:R-:W-:Y:S01]  /*1bc0*/  UMOV UR6, 0x400 ;  /* 0x0000040000067882 */ /* 0x000fe20000000000 */
[----:B------:R-:W-:Y:S01]  /*1bd0*/  IMAD.U32 R5, RZ, RZ, UR5 ;  /* 0x00000005ff057e24 */ /* 0x000fe2000f8e00ff */
[----:B------:R-:W-:Y:S01]  /*1be0*/  SHF.L.U32 R4, R7, 0x1f, RZ ;  /* 0x0000001f07047819 */ /* 0x000fe200000006ff */
[----:B0-----:R-:W-:-:S06]  /*1bf0*/  ULEA UR6, UR7, UR6, 0x18 ;  /* 0x0000000607067291 */ /* 0x001fcc000f8ec03f */
[----:B------:R-:W-:-:S04]  /*1c00*/  IMAD.U32 R6, RZ, RZ, UR6 ;  /* 0x00000006ff067e24 */ /* 0x000fc8000f8e00ff */
[----:B------:R-:W-:-:S04]  /*1c10*/  IMAD R5, R5, 0x8, R6 ;  /* 0x0000000805057824 */ /* 0x000fc800078e0206 */
[----:B------:R0:W1:Y:S01]  /*1c20*/  SYNCS.PHASECHK.TRANS64.TRYWAIT P1, [R5+URZ], R4 ;  /* 0x00000004050075a7 */ /* 0x000062000802017f */
[----:B------:R-:W-:Y:S05]  /*1c30*/  @!P0 BRA `(.L_x_25) ;  /* 0x0000000000048947 */ /* 0x000fea0003800000 */
[----:B------:R-:W-:Y:S01]  /*1c40*/  BPT.TRAP 0x1 ;  /* 0x000000040000795c */ /* 0x000fe20000300000 */
.L_x_25:
[----:B-1----:R-:W-:Y:S05]  /*1c50*/  @P1 BRA `(.L_x_26) ;  /* 0x0000000000081947 */ /* 0x002fea0003800000 */
[----:B------:R-:W1:Y:S02]  /*1c60*/  SYNCS.PHASECHK.TRANS64.TRYWAIT P1, [R5+URZ], R4 ;  /* 0x00000004050075a7 */ /* 0x000e64000802017f */
[----:B-1----:R-:W-:Y:S05]  /*1c70*/  @!P1 BRA `(.L_x_27) ;  /* 0x0000007000849947 */ /* 0x002fea0003800000 */
.L_x_26:
[----:B------:R-:W-:Y:S01]  /*1c80*/  ULEA UR6, UR5, UR4, 0x8 ;  /* 0x0000000405067291 */ /* 0x000fe2000f8e403f */
[----:B------:R-:W-:Y:S01]  /*1c90*/  WARPGROUP.ARRIVE ;  /* 0x00000000000079c5 */ /* 0x000fe20000000000 */
[----:B------:R-:W-:Y:S01]  /*1ca0*/  ULEA UR7, UR5, UR45, 0xa ;  /* 0x0000002d05077291 */ /* 0x000fe2000f8e503f */
[----:B------:R-:W-:Y:S01]  /*1cb0*/  UMOV UR11, 0x80000020 ;  /* 0x80000020000b7882 */ /* 0x000fe20000000000 */
[----:B------:R-:W-:Y:S02]  /*1cc0*/  UMOV UR9, 0x80000020 ;  /* 0x8000002000097882 */ /* 0x000fe40000000000 */
[----:B------:R-:W-:Y:S01]  /*1cd0*/  UIADD3 UR12, UR7, 0x200, URZ ;  /* 0x00000200070c7890 */ /* 0x000fe2000fffe03f */
[----:B------:R-:W-:Y:S02]  /*1ce0*/  UMOV UR10, UR6 ;  /* 0x00000006000a7c82 */ /* 0x000fe40008000000 */
[----:B------:R-:W-:Y:S02]  /*1cf0*/  UMOV UR8, UR7 ;  /* 0x0000000700087c82 */ /* 0x000fe40008000000 */
[----:B------:R-:W-:Y:S01]  /*1d00*/  HGMMA.64x64x16.F32.BF16 R56, gdesc[UR8], R56, gsb0 ;  /* 0x00e00000083879f0 */ /* 0x000fe20008001838 */
[----:B------:R-:W-:Y:S01]  /*1d10*/  UMOV UR9, 0x80000020 ;  /* 0x8000002000097882 */ /* 0x000fe20000000000 */
[----:B------:R-:W-:Y:S01]  /*1d20*/  UMOV UR8, UR12 ;  /* 0x0000000c00087c82 */ /* 0x000fe20008000000 */
[----:B------:R-:W-:-:S02]  /*1d30*/  WARPGROUP.DEPBAR.LE gsb0, 0x0 ;  /* 0x00008000000079c5 */ /* 0x000fc40000010000 */
[----:B------:R-:W-:-:S06]  /*1d40*/  WARPGROUP.ARRIVE ;  /* 0x00000000000079c5 */ /* 0x000fcc0000000000 */
[----:B------:R-:W-:Y:S01]  /*1d50*/  HGMMA.64x64x16.F32.BF16 R24, gdesc[UR8], R24, gsb0 ;  /* 0x00e00000081879f0 */ /* 0x000fe20008001818 */
        /* <DEDUP_REMOVED lines=15> */
[----:B------:R-:W-:Y:S01]  /*1e50*/  BPT.TRAP 0x1 ;  /* 0x000000040000795c */ /* 0x000fe20000300000 */
.L_x_28:
[----:B------:R-:W-:-:S13]  /*1e60*/  ISETP.NE.AND P1, PT, R22, RZ, PT ;  /* 0x000000ff1600720c */ /* 0x000fda0003f25270 */
[----:B01----:R-:W-:-:S04]  /*1e70*/  @P1 IMAD R4, R3, 0x8, R6 ;  /* 0x0000000803041824 */ /* 0x003fc800078e0206 */
[----:B------:R-:W-:-:S05]  /*1e80*/  @P1 VIADD R4, R4, 0x58 ;  /* 0x0000005804041836 */ /* 0x000fca0000000000 */
[----:B------:R-:W-:-:S04]  /*1e90*/  @P1 PRMT R4, R19, 0x654, R4 ;  /* 0x0000065413041816 */ /* 0x000fc80000000004 */
[----:B------:R0:W-:Y:S01]  /*1ea0*/  @P1 SYNCS.ARRIVE.TRANS64.RED.A1T0 RZ, [R4+URZ], RZ ;  /* 0x000000ff04ff19a7 */ /* 0x0001e2000810043f */
[----:B------:R-:W-:-:S13]  /*1eb0*/  ISETP.GT.U32.AND P1, PT, R18, 0x1, PT ;  /* 0x000000011200780c */ /* 0x000fda0003f24070 */
[----:B0-----:R-:W-:Y:S05]  /*1ec0*/  @P1 BRA `(.L_x_29) ;  /* 0x0000000000041947 */ /* 0x001fea0003800000 */
[----:B------:R-:W-:Y:S01]  /*1ed0*/  BPT.TRAP 0x1 ;  /* 0x000000040000795c */ /* 0x000fe20000300000 */
.L_x_29:
[----:B------:R-:W-:Y:S01]  /*1ee0*/  UIADD3 UR5, UR5, 0x1, URZ ;  /* 0x0000000105057890 */ /* 0x000fe2000fffe03f */
[C---:B------:R-:W-:Y:S01]  /*1ef0*/  ISETP.GT.AND P2, PT, R0.reuse, 0x1, PT ;  /* 0x000000010000780c */ /* 0x040fe20003f44270 */
[----:B------:R-:W-:Y:S02]  /*1f00*/  VIADD R3, R3, 0x1 ;  /* 0x0000000103037836 */ /* 0x000fe40000000000 */
[----:B------:R-:W-:Y:S01]  /*1f10*/  UISETP.NE.AND UP0, UPT, UR5, 0xb, UPT ;  /* 0x0000000b0500788c */ /* 0x000fe2000bf05270 */
[----:B------:R-:W-:Y:S02]  /*1f20*/  VIADD R0, R0, 0xffffffff ;  /* 0xffffffff00007836 */ /* 0x000fe40000000000 */
[C---:B------:R-:W-:Y:S01]  /*1f30*/  ISETP.NE.AND P1, PT, R3.reuse, 0xb, PT ;  /* 0x0000000b0300780c */ /* 0x040fe20003f25270 */
[----:B------:R-:W-:Y:S02]  /*1f40*/  USEL UR6, URZ, 0x1, UP0 ;  /* 0x000000013f067887 */ /* 0x000fe40008000000 */
[----:B------:R-:W-:Y:S01]  /*1f50*/  USEL UR5, UR5, URZ, UP0 ;  /* 0x0000003f05057287 */ /* 0x000fe20008000000 */
[----:B------:R-:W-:-:S03]  /*1f60*/  SEL R3, R3, RZ, P1 ;  /* 0x000000ff03037207 */ /* 0x000fc60000800000 */
[----:B------:R-:W-:Y:S01]  /*1f70*/  LOP3.LUT R7, R7, UR6, RZ, 0x3c, !PT ;  /* 0x0000000607077c12 */ /* 0x000fe2000f8e3cff */
[----:B------:R-:W-:Y:S07]  /*1f80*/  @P2 BRA `(.L_x_30) ;  /* 0xfffffffc00002947 */ /* 0x000fee000383ffff */
.L_x_23:
[----:B01----:R-:W0:Y:S02]  /*1f90*/  LDC R0, c[0x0][0x28c] ;  /* 0x0000a300ff007b82 */ /* 0x003e240000000800 */
[----:B0-----:R-:W-:-:S13]  /*1fa0*/  ISETP.GE.AND P1, PT, R0, 0x1, PT ;  /* 0x000000010000780c */ /* 0x001fda0003f26270 */
[----:B------:R-:W-:Y:S05]  /*1fb0*/  @!P1 BRA `(.L_x_31) ;  /* 0x0000000000449947 */ /* 0x000fea0003800000 */
[----:B------:R-:W-:Y:S05]  /*1fc0*/  @!P0 BRA `(.L_x_32) ;  /* 0x0000000000048947 */ /* 0x000fea0003800000 */
[----:B------:R-:W-:Y:S01]  /*1fd0*/  BPT.TRAP 0x1 ;  /* 0x000000040000795c */ /* 0x000fe20000300000 */
.L_x_32:
[----:B------:R-:W-:-:S13]  /*1fe0*/  ISETP.NE.AND P0, PT, R22, RZ, PT ;  /* 0x000000ff1600720c */ /* 0x000fda0003f05270 */
[----:B------:R-:W-:-:S05]  /*1ff0*/  VOTEU.ANY UP0, P0 ;  /* 0x00000000003f7886 */ /* 0x000fca0000000100 */
[----:B------:R-:W-:-:S06]  /*2000*/  @UP0 UIADD3 UR4, UR44, UR41, URZ ;  /* 0x000000292c040290 */ /* 0x000fcc000fffe03f */
[----:B------:R-:W-:Y:S02]  /*2010*/  IMAD.U32 R4, RZ, RZ, UR4 ;  /* 0x00000004ff047e24 */ /* 0x000fe4000f8e00ff */
[----:B------:R-:W-:Y:S02]  /*2020*/  IMAD.U32 R3, RZ, RZ, UR4 ;  /* 0x00000004ff037e24 */ /* 0x000fe4000f8e00ff */
[----:B------:R-:W-:-:S05]  /*2030*/  @P0 IMAD.WIDE.U32 R4, R4, -0x45d1745d, RZ ;  /* 0xba2e8ba304040825 */ /* 0x000fca00078e00ff */
[----:B------:R-:W-:-:S05]  /*2040*/  @P0 SHF.R.U32.HI R0, RZ, 0x3, R5 ;  /* 0x00000003ff000819 */ /* 0x000fca0000011605 */
[----:B------:R-:W-:-:S04]  /*2050*/  @P0 IMAD R0, R0, -0xb, R3 ;  /* 0xfffffff500000824 */ /* 0x000fc800078e0203 */
[----:B------:R-:W-:-:S04]  /*2060*/  @P0 IMAD R0, R0, 0x8, R6 ;  /* 0x0000000800000824 */ /* 0x000fc800078e0206 */
[----:B------:R-:W-:-:S05]  /*2070*/  @P0 VIADD R0, R0, 0x58 ;  /* 0x0000005800000836 */ /* 0x000fca0000000000 */
[----:B------:R-:W-:-:S04]  /*2080*/  @P0 PRMT R0, R19, 0x654, R0 ;  /* 0x0000065413000816 */ /* 0x000fc80000000000 */
[----:B------:R0:W-:Y:S01]  /*2090*/  @P0 SYNCS.ARRIVE.TRANS64.RED.A1T0 RZ, [R0+URZ], RZ ;  /* 0x000000ff00ff09a7 */ /* 0x0001e2000810043f */
[----:B------:R-:W-:-:S13]  /*20a0*/  ISETP.GT.U32.AND P0, PT, R18, 0x1, PT ;  /* 0x000000011200780c */ /* 0x000fda0003f04070 */
[----:B0-----:R-:W-:Y:S05]  /*20b0*/  @P0 BRA `(.L_x_31) ;  /* 0x0000000000040947 */ /* 0x001fea0003800000 */
[----:B------:R-:W-:Y:S01]  /*20c0*/  BPT.TRAP 0x1 ;  /* 0x000000040000795c */ /* 0x000fe20000300000 */
.L_x_31:
[----:B------:R-:W-:Y:S01]  /*20d0*/  IMAD.SHL.U32 R102, R102, 0x40, RZ ;  /* 0x0000004066667824 */ /* 0x000fe200078e00ff */
[----:B------:R-:W-:Y:S01]  /*20e0*/  UIADD3 UR41, UR43, UR41, URZ ;  /* 0x000000292b297290 */ /* 0x000fe2000fffe03f */
[----:B------:R-:W-:Y:S01]  /*20f0*/  SHF.R.S32.HI R11, RZ, 0x1f, R23 ;  /* 0x0000001fff0b7819 */ /* 0x000fe20000011417 */
[----:B------:R-:W-:Y:S01]  /*2100*/  ULDC UR7, c[0x0][0x288] ;  /* 0x0000a20000077ab9 */ /* 0x000fe20000000800 */
[----:B------:R-:W-:Y:S01]  /*2110*/  IMAD.SHL.U32 R6, R109, 0x100, RZ ;  /* 0x000001006d067824 */ /* 0x000fe200078e00ff */
[C---:B------:R-:W-:Y:S01]  /*2120*/  LOP3.LUT R8, R102.reuse, 0x6, R98, 0xf8, !PT ;  /* 0x0000000666087812 */ /* 0x040fe200078ef862 */
[----:B------:R-:W-:Y:S01]  /*2130*/  UISETP.GT.U32.AND UP0, UPT, UR41, 0xa, UPT ;  /* 0x0000000a2900788c */ /* 0x000fe2000bf04070 */
[----:B------:R-:W-:Y:S01]  /*2140*/  ISETP.GE.AND P0, PT, R102, UR7, PT ;  /* 0x0000000766007c0c */ /* 0x000fe2000bf06270 */
[----:B------:R-:W-:Y:S01]  /*2150*/  ULDC.64 UR4, c[0x0][0x5d0] ;  /* 0x0001740000047ab9 */ /* 0x000fe20000000a00 */
[----:B------:R-:W-:Y:S01]  /*2160*/  SHF.R.S32.HI R9, RZ, 0x1f, R8 ;  /* 0x0000001fff097819 */ /* 0x000fe20000011408 */
[----:B------:R-:W-:Y:S01]  /*2170*/  ULDC UR10, c[0x0][0x284] ;  /* 0x0000a100000a7ab9 */ /* 0x000fe20000000800 */
[----:B------:R-:W-:Y:S01]  /*2180*/  IMAD R0, R11, UR4, RZ ;  /* 0x000000040b007c24 */ /* 0x000fe2000f8e02ff */
[----:B------:R-:W-:Y:S01]  /*2190*/  UISETP.LT.U32.AND UP0, UPT, UR43, 0xb, UP0 ;  /* 0x0000000b2b00788c */ /* 0x000fe20008701070 */
[----:B------:R-:W-:Y:S01]  /*21a0*/  ISETP.GE.OR P0, PT, R6, UR10, P0 ;  /* 0x0000000a06007c0c */ /* 0x000fe20008706670 */
[----:B------:R-:W-:Y:S01]  /*21b0*/  UISETP.GE.U32.AND UP1, UPT, UR43, 0xb, UPT ;  /* 0x0000000b2b00788c */ /* 0x000fe2000bf26070 */
[C---:B------:R-:W-:Y:S01]  /*21c0*/  IMAD R3, R23.reuse, UR5, R0 ;  /* 0x0000000517037c24 */ /* 0x040fe2000f8e0200 */
[----:B------:R-:W-:Y:S01]  /*21d0*/  USEL UR6, URZ, 0x1, !UP0 ;  /* 0x000000013f067887 */ /* 0x000fe2000c000000 */
[----:B------:R-:W-:Y:S01]  /*21e0*/  IMAD.WIDE.U32 R4, R23, UR4, R8 ;  /* 0x0000000417047c25 */ /* 0x000fe2000f8e0008 */
[----:B------:R-:W-:Y:S01]  /*21f0*/  UIMAD.WIDE.U32 UR4, UR41, -0x45d1745d, URZ ;  /* 0xba2e8ba3290478a5 */ /* 0x000fe2000f8e003f */
[----:B------:R-:W-:-:S02]  /*2200*/  ULDC.64 UR8, c[0x0][0x5c8] ;  /* 0x0001720000087ab9 */ /* 0x000fc40000000a00 */
[----:B------:R-:W-:Y:S01]  /*2210*/  IMAD.WIDE R108, R109, 0x100, R88 ;  /* 0x000001006d6c7825 */ /* 0x000fe200078e0258 */
[----:B------:R-:W-:Y:S02]  /*2220*/  USHF.R.U32.HI UR4, URZ, 0x3, UR5 ;  /* 0x000000033f047899 */ /* 0x000fe40008011605 */
[----:B------:R-:W-:Y:S01]  /*2230*/  ULOP3.LUT UR40, UR40, UR6, URZ, 0x3c, !UPT ;  /* 0x0000000628287292 */ /* 0x000fe2000f8e3c3f */
[----:B------:R-:W-:Y:S01]  /*2240*/  IMAD R7, R109, UR8, RZ ;  /* 0x000000086d077c24 */ /* 0x000fe2000f8e02ff */
[----:B------:R-:W-:Y:S01]  /*2250*/  UIMAD UR41, UR4, -0xb, UR41 ;  /* 0xfffffff5042978a4 */ /* 0x000fe2000f8e0229 */
[----:B------:R-:W-:Y:S01]  /*2260*/  IMAD.IADD R5, R5, 0x1, R3 ;  /* 0x0000000105057824 */ /* 0x000fe200078e0203 */
[----:B------:R-:W-:Y:S01]  /*2270*/  @UP1 ULOP3.LUT UR40, UR40, 0x1, UR4, 0x78, !UPT ;  /* 0x0000000128281892 */ /* 0x000fe2000f8e7804 */
[C---:B------:R-:W-:Y:S02]  /*2280*/  IMAD R7, R108.reuse, UR9, R7 ;  /* 0x000000096c077c24 */ /* 0x040fe4000f8e0207 */
[----:B------:R-:W-:-:S04]  /*2290*/  IMAD.WIDE.U32 R112, R108, UR8, R4 ;  /* 0x000000086c707c25 */ /* 0x000fc8000f8e0004 */
[----:B------:R-:W-:Y:S01]  /*22a0*/  IMAD.MOV.U32 R0, RZ, RZ, -0x1 ;  /* 0xffffffffff007424 */ /* 0x000fe200078e00ff */
[----:B------:R-:W-:Y:S06]  /*22b0*/  @P0 BRA `(.L_x_33) ;  /* 0x0000004c00100947 */ /* 0x000fec0003800000 */
[----:B-----5:R-:W-:Y:S01]  /*22c0*/  FSETP.NEU.AND P1, PT, R91, RZ, PT ;  /* 0x000000ff5b00720b */ /* 0x020fe20003f2d000 */
[----:B------:R-:W-:Y:S01]  /*22d0*/  IMAD.IADD R4, R97, 0x1, -R102 ;  /* 0x0000000161047824 */ /* 0x000fe200078e0a66 */
[----:B------:R-:W-:Y:S01]  /*22e0*/  BSSY B0, `(.L_x_33) ;  /* 0x00004c1000007945 */ /* 0x000fe20003800000 */
[----:B------:R-:W-:Y:S02]  /*22f0*/  IMAD.IADD R3, R101, 0x1, -R6 ;  /* 0x0000000165037824 */ /* 0x000fe400078e0a06 */
[----:B------:R-:W-:Y:S01]  /*2300*/  IMAD.IADD R105, R113, 0x1, R7 ;  /* 0x0000000171697824 */ /* 0x000fe200078e0207 */
[----:B------:R-:W-:-:S04]  /*2310*/  ISETP.GT.AND P6, PT, R4, RZ, PT ;  /* 0x000000ff0400720c */ /* 0x000fc80003fc4270 */
[----:B------:R-:W-:-:S03]  /*2320*/  ISETP.GT.AND P0, PT, R3, RZ, P6 ;  /* 0x000000ff0300720c */ /* 0x000fc60003704270 */
[----:B------:R-:W-:Y:S10]  /*2330*/  @!P1 BRA `(.L_x_34) ;  /* 0x0000003400809947 */ /* 0x000ff40003800000 */
[----:B------:R-:W0:Y:S01]  /*2340*/  LDC.64 R14, c[0x0][0x5b8] ;  /* 0x00016e00ff0e7b82 */ /* 0x000e220000000a00 */
[----:B------:R-:W-:-:S07]  /*2350*/  ULDC.64 UR4, c[0x0][0x5c0] ;  /* 0x0001700000047ab9 */ /* 0x000fce0000000a00 */
[----:B------:R-:W1:Y:S08]  /*2360*/  LDC.64 R106, c[0x0][0x5b0] ;  /* 0x00016c00ff6a7b82 */ /* 0x000e700000000a00 */
[----:B------:R-:W2:Y:S01]  /*2370*/  LDC.64 R12, c[0x0][0x5a8] ;  /* 0x00016a00ff0c7b82 */ /* 0x000ea20000000a00 */
[-C--:B0-----:R-:W-:Y:S02]  /*2380*/  IMAD R6, R11, R14.reuse, RZ ;  /* 0x0000000e0b067224 */ /* 0x081fe400078e02ff */
[----:B------:R-:W-:-:S04]  /*2390*/  IMAD.WIDE.U32 R20, R23, R14, R8 ;  /* 0x0000000e17147225 */ /* 0x000fc800078e0008 */
[----:B------:R-:W-:Y:S02]  /*23a0*/  IMAD R115, R23, R15, R6 ;  /* 0x0000000f17737224 */ /* 0x000fe400078e0206 */
[-C--:B-1----:R-:W-:Y:S02]  /*23b0*/  IMAD R5, R109, R106.reuse, RZ ;  /* 0x0000006a6d057224 */ /* 0x082fe400078e02ff */
[----:B------:R-:W-:Y:S02]  /*23c0*/  IMAD.IADD R103, R21, 0x1, R115 ;  /* 0x0000000115677824 */ /* 0x000fe400078e0273 */
[----:B------:R-:W-:Y:S02]  /*23d0*/  IMAD.MOV.U32 R102, RZ, RZ, R20 ;  /* 0x000000ffff667224 */ /* 0x000fe400078e0014 */
[C---:B------:R-:W-:Y:S02]  /*23e0*/  IMAD R119, R108.reuse, R107, R5 ;  /* 0x0000006b6c777224 */ /* 0x040fe400078e0205 */
[----:B------:R-:W-:-:S04]  /*23f0*/  IMAD.WIDE.U32 R6, R108, R106, R102 ;  /* 0x0000006a6c067225 */ /* 0x000fc800078e0066 */
[----:B------:R-:W-:Y:S01]  /*2400*/  IMAD.IADD R5, R7, 0x1, R119 ;  /* 0x0000000107057824 */ /* 0x000fe200078e0277 */
[----:B--2---:R-:W-:-:S04]  /*2410*/  LEA R10, P1, R6, R12, 0x1 ;  /* 0x0000000c060a7211 */ /* 0x004fc800078208ff */
[----:B------:R-:W-:-:S05]  /*2420*/  LEA.HI.X R11, R6, R13, R5, 0x1, P1 ;  /* 0x0000000d060b7211 */ /* 0x000fca00008f0c05 */
[----:B------:R-:W2:Y:S01]  /*2430*/  @P0 LDG.E.LTC128B.U16 R5, desc[UR38][R10.64] ;  /* 0x000000260a050981 */ /* 0x000ea2000c1e1520 */
[----:B------:R-:W-:Y:S01]  /*2440*/  ISETP.GT.AND P4, PT, R4, 0x1, PT ;  /* 0x000000010400780c */ /* 0x000fe20003f84270 */
[----:B------:R-:W-:Y:S01]  /*2450*/  IMAD.WIDE.U32 R6, R108, R106, R8 ;  /* 0x0000006a6c067225 */ /* 0x000fe200078e0008 */
[----:B------:R-:W-:Y:S01]  /*2460*/  BSSY B1, `(.L_x_35) ;  /* 0x0000013000017945 */ /* 0x000fe20003800000 */
[----:B------:R-:W-:Y:S02]  /*2470*/  SHF.L.U64.HI R113, R106, 0x3, R107 ;  /* 0x000000036a717819 */ /* 0x000fe4000001026b */
[----:B------:R-:W-:Y:S01]  /*2480*/  IMAD.IADD R7, R119, 0x1, R7 ;  /* 0x0000000177077824 */ /* 0x000fe200078e0207 */
[----:B------:R-:W-:Y:S01]  /*2490*/  P2R R118, PR, RZ, 0x10 ;  /* 0x00000010ff767803 */ /* 0x000fe20000000000 */
[----:B------:R-:W-:-:S04]  /*24a0*/  IMAD.WIDE.U32 R110, R23, R14, R6 ;  /* 0x0000000e176e7225 */ /* 0x000fc800078e0006 */
[----:B------:R-:W-:Y:S01]  /*24b0*/  IMAD.IADD R7, R115, 0x1, R111 ;  /* 0x0000000173077824 */ /* 0x000fe200078e026f */
[----:B------:R-:W-:-:S04]  /*24c0*/  LEA R6, P2, R110, R12, 0x1 ;  /* 0x0000000c6e067211 */ /* 0x000fc800078408ff */
[----:B------:R-:W-:Y:S01]  /*24d0*/  LEA.HI.X R7, R110, R13, R7, 0x1, P2 ;  /* 0x0000000d6e077211 */ /* 0x000fe200010f0c07 */
[----:B--2---:R-:W-:-:S04]  /*24e0*/  IMAD.U32 R104, R5, 0x10000, RZ ;  /* 0x0001000005687824 */ /* 0x004fc800078e00ff */
[----:B------:R-:W-:Y:S01]  /*24f0*/  FMUL R15, R104, R91 ;  /* 0x0000005b680f7220 */ /* 0x000fe20000400000 */
[----:B------:R-:W-:-:S03]  /*2500*/  LEA R104, P1, R112, UR4, 0x1 ;  /* 0x0000000470687c11 */ /* 0x000fc6000f8208ff */
[----:B------:R-:W-:Y:S01]  /*2510*/  FFMA R15, R56, R90, R15 ;  /* 0x0000005a380f7223 */ /* 0x000fe2000000000f */
[----:B------:R-:W-:Y:S01]  /*2520*/  LEA.HI.X R105, R112, UR5, R105, 0x1, P1 ;  /* 0x0000000570697c11 */ /* 0x000fe200088f0c69 */
[----:B------:R-:W-:Y:S01]  /*2530*/  IMAD.SHL.U32 R112, R106, 0x8, RZ ;  /* 0x000000086a707824 */ /* 0x000fe200078e00ff */
[----:B------:R-:W-:Y:S02]  /*2540*/  ISETP.GT.AND P1, PT, R3, RZ, P4 ;  /* 0x000000ff0300720c */ /* 0x000fe40002724270 */
[----:B------:R-:W-:-:S05]  /*2550*/  F2FP.BF16.F32.PACK_AB R15, RZ, R15 ;  /* 0x0000000fff0f723e */ /* 0x000fca00000010ff */
[----:B------:R0:W-:Y:S06]  /*2560*/  @P0 STG.E.U16 desc[UR38][R104.64], R15 ;  /* 0x0000000f68000986 */ /* 0x0001ec000c101526 */
[----:B------:R-:W-:Y:S05]  /*2570*/  @!P1 BRA `(.L_x_36) ;  /* 0x0000000000049947 */ /* 0x000fea0003800000 */
[----:B------:R1:W5:Y:S02]  /*2580*/  LDG.E.LTC128B.U16 R5, desc[UR38][R6.64+0x2] ;  /* 0x0000022606057981 */ /* 0x000364000c1e1520 */
.L_x_36:
[----:B------:R-:W-:Y:S05]  /*2590*/  BSYNC B1 ;  /* 0x0000000000017941 */ /* 0x000fea0003800000 */
.L_x_35:
[----:B-----5:R-:W-:Y:S01]  /*25a0*/  IMAD.U32 R10, R5, 0x10000, RZ ;  /* 0x00010000050a7824 */ /* 0x020fe200078e00ff */
[----:B------:R-:W-:Y:S01]  /*25b0*/  ISETP.GT.AND P0, PT, R3, 0x8, P6 ;  /* 0x000000080300780c */ /* 0x000fe20003704270 */
[----:B------:R-:W-:Y:S01]  /*25c0*/  IMAD.WIDE.U32 R116, R108, R106, R112 ;  /* 0x0000006a6c747225 */ /* 0x000fe200078e0070 */
[----:B0-----:R-:W-:-:S03]  /*25d0*/  PRMT R15, R5, 0x7610, R15 ;  /* 0x00007610050f7816 */ /* 0x001fc6000000000f */
[----:B------:R-:W-:Y:S01]  /*25e0*/  FMUL R10, R10, R91 ;  /* 0x0000005b0a0a7220 */ /* 0x000fe20000400000 */
[----:B------:R-:W-:Y:S01]  /*25f0*/  IMAD.IADD R119, R119, 0x1, R117 ;  /* 0x0000000177777824 */ /* 0x000fe200078e0275 */
[----:B------:R-:W-:Y:S02]  /*2600*/  IADD3 R11, P2, R20, R116, RZ ;  /* 0x00000074140b7210 */ /* 0x000fe40007f5e0ff */
[----:B------:R-:W-:-:S03]  /*2610*/  FFMA R57, R57, R90, R10 ;  /* 0x0000005a39397223 */ /* 0x000fc6000000000a */
[----:B------:R-:W-:Y:S01]  /*2620*/  IMAD.X R56, R119, 0x1, R103, P2 ;  /* 0x0000000177387824 */ /* 0x000fe200010e0667 */
[C---:B------:R-:W-:Y:S02]  /*2630*/  LEA R10, P2, R11.reuse, R12, 0x1 ;  /* 0x0000000c0b0a7211 */ /* 0x040fe400078408ff */
[----:B------:R-:W-:Y:S02]  /*2640*/  F2FP.BF16.F32.PACK_AB R57, RZ, R57 ;  /* 0x00000039ff39723e */ /* 0x000fe400000010ff */
[----:B------:R-:W-:Y:S01]  /*2650*/  LEA.HI.X R11, R11, R13, R56, 0x1, P2 ;  /* 0x0000000d0b0b7211 */ /* 0x000fe200010f0c38 */
[----:B------:R-:W-:Y:S01]  /*2660*/  @P1 IMAD.MOV.U32 R56, RZ, RZ, R104 ;  /* 0x000000ffff381224 */ /* 0x000fe200078e0068 */
[----:B------:R-:W-:Y:S01]  /*2670*/  PRMT R111, R57, 0x7610, R111 ;  /* 0x00007610396f7816 */ /* 0x000fe2000000006f */
[----:B------:R-:W-:-:S05]  /*2680*/  @P1 IMAD.MOV.U32 R57, RZ, RZ, R105 ;  /* 0x000000ffff391224 */ /* 0x000fca00078e0069 */
[----:B------:R0:W-:Y:S04]  /*2690*/  @P1 STG.E.U16 desc[UR38][R56.64+0x2], R111 ;  /* 0x0000026f38001986 */ /* 0x0001e8000c101526 */
[----:B------:R-:W2:Y:S01]  /*26a0*/  @P0 LDG.E.LTC128B.U16 R15, desc[UR38][R10.64] ;  /* 0x000000260a0f0981 */ /* 0x000ea2000c1e1520 */
[----:B------:R-:W-:Y:S01]  /*26b0*/  IADD3 R116, P1, R8, R116, RZ ;  /* 0x0000007408747210 */ /* 0x000fe20007f3e0ff */
[----:B------:R-:W-:Y:S01]  /*26c0*/  BSSY B1, `(.L_x_37) ;  /* 0x0000012000017945 */ /* 0x000fe20003800000 */
[----:B------:R-:W-:-:S03]  /*26d0*/  SHF.L.U64.HI R121, R92, 0x1, R95 ;  /* 0x000000015c797819 */ /* 0x000fc6000001025f */
[----:B------:R-:W-:Y:S01]  /*26e0*/  IMAD.X R117, R9, 0x1, R119, P1 ;  /* 0x0000000109757824 */ /* 0x000fe200008e0677 */
[----:B------:R-:W-:Y:S01]  /*26f0*/  ISETP.GT.AND P1, PT, R3, 0x8, P4 ;  /* 0x000000080300780c */ /* 0x000fe20002724270 */
[----:B------:R-:W-:Y:S02]  /*2700*/  IMAD.SHL.U32 R119, R92, 0x2, RZ ;  /* 0x000000025c777824 */ /* 0x000fe400078e00ff */
[----:B------:R-:W-:-:S04]  /*2710*/  IMAD.WIDE.U32 R116, R23, R14, R116 ;  /* 0x0000000e17747225 */ /* 0x000fc800078e0074 */
[----:B0-----:R-:W-:Y:S01]  /*2720*/  IMAD.IADD R57, R115, 0x1, R117 ;  /* 0x0000000173397824 */ /* 0x001fe200078e0275 */
[----:B------:R-:W-:-:S04]  /*2730*/  LEA R56, P3, R116, R12, 0x1 ;  /* 0x0000000c74387211 */ /* 0x000fc800078608ff */
[----:B------:R-:W-:Y:S01]  /*2740*/  LEA.HI.X R57, R116, R13, R57, 0x1, P3 ;  /* 0x0000000d74397211 */ /* 0x000fe200018f0c39 */
[----:B--2---:R-:W-:-:S04]  /*2750*/  IMAD.U32 R110, R15, 0x10000, RZ ;  /* 0x000100000f6e7824 */ /* 0x004fc800078e00ff */
[----:B------:R-:W-:Y:S01]  /*2760*/  FMUL R5, R110, R91 ;  /* 0x0000005b6e057220 */ /* 0x000fe20000400000 */
[----:B------:R-:W-:-:S03]  /*2770*/  IADD3 R110, P2, R119, R104, RZ ;  /* 0x00000068776e7210 */ /* 0x000fc60007f5e0ff */
[----:B------:R-:W-:Y:S02]  /*2780*/  FFMA R5, R58, R90, R5 ;  /* 0x0000005a3a057223 */ /* 0x000fe40000000005 */
[----:B------:R-:W-:-:S03]  /*2790*/  IMAD.X R111, R121, 0x1, R105, P2 ;  /* 0x00000001796f7824 */ /* 0x000fc600010e0669 */
[----:B------:R-:W-:-:S05]  /*27a0*/  F2FP.BF16.F32.PACK_AB R5, RZ, R5 ;  /* 0x00000005ff05723e */ /* 0x000fca00000010ff */
[----:B------:R0:W-:Y:S01]  /*27b0*/  @P0 STG.E.U16 desc[UR38][R110.64], R5 ;  /* 0x000000056e000986 */ /* 0x0001e2000c101526 */
[----:B------:R-:W-:Y:S05]  /*27c0*/  @!P1 BRA `(.L_x_38) ;  /* 0x0000000000049947 */ /* 0x000fea0003800000 */
[----:B------:R2:W5:Y:S02]  /*27d0*/  LDG.E.LTC128B.U16 R15, desc[UR38][R56.64+0x2] ;  /* 0x00000226380f7981 */ /* 0x000564000c1e1520 */
.L_x_38:
[----:B------:R-:W-:Y:S05]  /*27e0*/  BSYNC B1 ;  /* 0x0000000000017941 */ /* 0x000fea0003800000 */
.L_x_37:
[----:B-----5:R-:W-:Y:S01]  /*27f0*/  IMAD.U32 R10, R15, 0x10000, RZ ;  /* 0x000100000f0a7824 */ /* 0x020fe200078e00ff */
[----:B------:R-:W-:Y:S01]  /*2800*/  ISETP.GT.AND P4, PT, R4, 0x8, PT ;  /* 0x000000080400780c */ /* 0x000fe20003f84270 */
[----:B------:R-:W-:Y:S01]  /*2810*/  IMAD.MOV.U32 R58, RZ, RZ, R110 ;  /* 0x000000ffff3a7224 */ /* 0x000fe200078e006e */
[----:B------:R-:W-:Y:S01]  /*2820*/  BSSY B1, `(.L_x_39) ;  /* 0x000000b000017945 */ /* 0x000fe20003800000 */
[----:B------:R-:W-:Y:S01]  /*2830*/  FMUL R10, R10, R91 ;  /* 0x0000005b0a0a7220 */ /* 0x000fe20000400000 */
[----:B------:R-:W-:Y:S02]  /*2840*/  ISETP.GT.AND P0, PT, R3, RZ, P4 ;  /* 0x000000ff0300720c */ /* 0x000fe40002704270 */
[----:B------:R-:W-:Y:S01]  /*2850*/  P2R R117, PR, RZ, 0x10 ;  /* 0x00000010ff757803 */ /* 0x000fe20000000000 */
[----:B------:R-:W-:Y:S01]  /*2860*/  FFMA R10, R59, R90, R10 ;  /* 0x0000005a3b0a7223 */ /* 0x000fe2000000000a */
[----:B------:R-:W-:Y:S01]  /*2870*/  IMAD.MOV.U32 R59, RZ, RZ, R111 ;  /* 0x000000ffff3b7224 */ /* 0x000fe200078e006f */
[----:B------:R-:W-:-:S03]  /*2880*/  PRMT R116, R15, 0x7610, R116 ;  /* 0x000076100f747816 */ /* 0x000fc60000000074 */
[----:B------:R-:W-:-:S05]  /*2890*/  F2FP.BF16.F32.PACK_AB R10, RZ, R10 ;  /* 0x0000000aff0a723e */ /* 0x000fca00000010ff */
[----:B------:R3:W-:Y:S01]  /*28a0*/  @P1 STG.E.U16 desc[UR38][R58.64+0x2], R10 ;  /* 0x0000020a3a001986 */ /* 0x0007e2000c101526 */
[----:B------:R-:W-:Y:S05]  /*28b0*/  @!P0 BRA `(.L_x_40) ;  /* 0x0000000000048947 */ /* 0x000fea0003800000 */
[----:B------:R4:W5:Y:S02]  /*28c0*/  LDG.E.LTC128B.U16 R116, desc[UR38][R6.64+0x10] ;  /* 0x0000102606747981 */ /* 0x000964000c1e1520 */
.L_x_40:
[----:B------:R-:W-:Y:S05]  /*28d0*/  BSYNC B1 ;  /* 0x0000000000017941 */ /* 0x000fea0003800000 */
.L_x_39:
[----:B---3-5:R-:W-:Y:S01]  /*28e0*/  IMAD.U32 R10, R116, 0x10000, RZ ;  /* 0x00010000740a7824 */ /* 0x028fe200078e00ff */
[C---:B0-----:R-:W-:Y:S01]  /*28f0*/  SHF.L.U64.HI R5, R93.reuse, 0x1, R94 ;  /* 0x000000015d057819 */ /* 0x041fe2000001025e */
[----:B------:R-:W-:Y:S01]  /*2900*/  IMAD.SHL.U32 R15, R93, 0x2, RZ ;  /* 0x000000025d0f7824 */ /* 0x000fe200078e00ff */
[----:B------:R-:W-:Y:S01]  /*2910*/  ISETP.GT.AND P3, PT, R4, 0x9, PT ;  /* 0x000000090400780c */ /* 0x000fe20003f64270 */
[----:B------:R-:W-:Y:S01]  /*2920*/  FMUL R11, R10, R91 ;  /* 0x0000005b0a0b7220 */ /* 0x000fe20000400000 */
[----:B------:R-:W-:Y:S02]  /*2930*/  BSSY B1, `(.L_x_41) ;  /* 0x000000a000017945 */ /* 0x000fe40003800000 */
[----:B------:R-:W-:Y:S01]  /*2940*/  IADD3 R10, P1, P2, R15, R104, R119 ;  /* 0x000000680f0a7210 */ /* 0x000fe20007a3e077 */
[----:B------:R-:W-:Y:S01]  /*2950*/  FFMA R60, R60, R90, R11 ;  /* 0x0000005a3c3c7223 */ /* 0x000fe2000000000b */
[----:B------:R-:W-:Y:S02]  /*2960*/  P2R R119, PR, RZ, 0x8 ;  /* 0x00000008ff777803 */ /* 0x000fe40000000000 */
[----:B------:R-:W-:-:S02]  /*2970*/  IADD3.X R11, R5, R105, R121, P1, P2 ;  /* 0x00000069050b7210 */ /* 0x000fc40000fe4479 */
[----:B------:R-:W-:Y:S02]  /*2980*/  F2FP.BF16.F32.PACK_AB R60, RZ, R60 ;  /* 0x0000003cff3c723e */ /* 0x000fe400000010ff */
[----:B------:R-:W-:-:S03]  /*2990*/  ISETP.GT.AND P1, PT, R3, RZ, P3 ;  /* 0x000000ff0300720c */ /* 0x000fc60001f24270 */
[----:B------:R0:W-:Y:S10]  /*29a0*/  @P0 STG.E.U16 desc[UR38][R104.64+0x10], R60 ;  /* 0x0000103c68000986 */ /* 0x0001f4000c101526 */
[----:B------:R-:W-:Y:S05]  /*29b0*/  @!P1 BRA `(.L_x_42) ;  /* 0x0000000000049947 */ /* 0x000fea0003800000 */
[----:B------:R3:W5:Y:S02]  /*29c0*/  LDG.E.LTC128B.U16 R116, desc[UR38][R6.64+0x12] ;  /* 0x0000122606747981 */ /* 0x000764000c1e1520 */
.L_x_42:
[----:B------:R-:W-:Y:S05]  /*29d0*/  BSYNC B1 ;  /* 0x0000000000017941 */ /* 0x000fea0003800000 */
.L_x_41:
[----:B0----5:R-:W-:Y:S01]  /*29e0*/  IMAD.U32 R60, R116, 0x10000, RZ ;  /* 0x00010000743c7824 */ /* 0x021fe200078e00ff */
[----:B------:R-:W-:Y:S01]  /*29f0*/  ISETP.GT.AND P0, PT, R3, 0x8, P4 ;  /* 0x000000080300780c */ /* 0x000fe20002704270 */
[----:B------:R-:W-:Y:S02]  /*2a00*/  BSSY B1, `(.L_x_43) ;  /* 0x000000a000017945 */ /* 0x000fe40003800000 */
[----:B------:R-:W-:-:S04]  /*2a10*/  FMUL R60, R60, R91 ;  /* 0x0000005b3c3c7220 */ /* 0x000fc80000400000 */
[----:B------:R-:W-:Y:S01]  /*2a20*/  FFMA R60, R61, R90, R60 ;  /* 0x0000005a3d3c7223 */ /* 0x000fe2000000003c */
[----:B------:R-:W-:-:S04]  /*2a30*/  @P1 IMAD.MOV.U32 R61, RZ, RZ, R105 ;  /* 0x000000ffff3d1224 */ /* 0x000fc800078e0069 */
[----:B------:R-:W-:-:S04]  /*2a40*/  F2FP.BF16.F32.PACK_AB R60, RZ, R60 ;  /* 0x0000003cff3c723e */ /* 0x000fc800000010ff */
[----:B------:R-:W-:Y:S01]  /*2a50*/  PRMT R120, R60, 0x7610, R120 ;  /* 0x000076103c787816 */ /* 0x000fe20000000078 */
[----:B------:R-:W-:-:S05]  /*2a60*/  @P1 IMAD.MOV.U32 R60, RZ, RZ, R104 ;  /* 0x000000ffff3c1224 */ /* 0x000fca00078e0068 */
[----:B------:R0:W-:Y:S01]  /*2a70*/  @P1 STG.E.U16 desc[UR38][R60.64+0x12], R120 ;  /* 0x000012783c001986 */ /* 0x0001e2000c101526 */
[----:B------:R-:W-:Y:S05]  /*2a80*/  @!P0 BRA `(.L_x_44) ;  /* 0x0000000000048947 */ /* 0x000fea0003800000 */
[----:B------:R0:W5:Y:S02]  /*2a90*/  LDG.E.LTC128B.U16 R116, desc[UR38][R56.64+0x10] ;  /* 0x0000102638747981 */ /* 0x000164000c1e1520 */
.L_x_44:
[----:B------:R-:W-:Y:S05]  /*2aa0*/  BSYNC B1 ;  /* 0x0000000000017941 */ /* 0x000fea0003800000 */
.L_x_43:
[----:B0----5:R-:W-:Y:S01]  /*2ab0*/  IMAD.U32 R60, R116, 0x10000, RZ ;  /* 0x00010000743c7824 */ /* 0x021fe200078e00ff */
[----:B------:R-:W-:Y:S01]  /*2ac0*/  ISETP.GT.AND P1, PT, R3, 0x8, P3 ;  /* 0x000000080300780c */ /* 0x000fe20001f24270 */
[----:B------:R-:W-:Y:S02]  /*2ad0*/  BSSY B1, `(.L_x_45) ;  /* 0x0000007000017945 */ /* 0x000fe40003800000 */
[----:B------:R-:W-:-:S04]  /*2ae0*/  FMUL R61, R60, R91 ;  /* 0x0000005b3c3d7220 */ /* 0x000fc80000400000 */
[----:B------:R-:W-:-:S05]  /*2af0*/  FFMA R61, R62, R90, R61 ;  /* 0x0000005a3e3d7223 */ /* 0x000fca000000003d */
[----:B------:R-:W-:-:S05]  /*2b00*/  F2FP.BF16.F32.PACK_AB R61, RZ, R61 ;  /* 0x0000003dff3d723e */ /* 0x000fca00000010ff */
[----:B------:R0:W-:Y:S01]  /*2b10*/  @P0 STG.E.U16 desc[UR38][R58.64+0x10], R61 ;  /* 0x0000103d3a000986 */ /* 0x0001e2000c101526 */
[----:B------:R-:W-:Y:S05]  /*2b20*/  @!P1 BRA `(.L_x_46) ;  /* 0x0000000000049947 */ /* 0x000fea0003800000 */
[----:B------:R0:W5:Y:S02]  /*2b30*/  LDG.E.LTC128B.U16 R116, desc[UR38][R56.64+0x12] ;  /* 0x0000122638747981 */ /* 0x000164000c1e1520 */
.L_x_46:
[----:B------:R-:W-:Y:S05]  /*2b40*/  BSYNC B1 ;  /* 0x0000000000017941 */ /* 0x000fea0003800000 */
.L_x_45:
[----:B-----5:R-:W-:Y:S01]  /*2b50*/  IMAD.U32 R60, R116, 0x10000, RZ ;  /* 0x00010000743c7824 */ /* 0x020fe200078e00ff */
[----:B------:R-:W-:Y:S01]  /*2b60*/  IADD3 R123, P0, R108, 0x80, RZ ;  /* 0x000000806c7b7810 */ /* 0x000fe20007f1e0ff */
[----:B------:R-:W-:Y:S01]  /*2b70*/  BSSY B1, `(.L_x_47) ;  /* 0x000000b000017945 */ /* 0x000fe20003800000 */
[----:B------:R-:W-:Y:S01]  /*2b80*/  ISETP.GT.AND P2, PT, R4, 0x10, PT ;  /* 0x000000100400780c */ /* 0x000fe20003f44270 */
[----:B------:R-:W-:Y:S02]  /*2b90*/  FMUL R60, R60, R91 ;  /* 0x0000005b3c3c7220 */ /* 0x000fe40000400000 */
[----:B------:R-:W-:Y:S01]  /*2ba0*/  IMAD.X R109, RZ, RZ, R109, P0 ;  /* 0x000000ffff6d7224 */ /* 0x000fe200000e066d */
[----:B------:R-:W-:Y:S01]  /*2bb0*/  ISETP.GT.AND P0, PT, R3, RZ, P2 ;  /* 0x000000ff0300720c */ /* 0x000fe20001704270 */
[----:B------:R-:W-:Y:S01]  /*2bc0*/  FFMA R60, R63, R90, R60 ;  /* 0x0000005a3f3c7223 */ /* 0x000fe2000000003c */
[----:B------:R-:W-:-:S04]  /*2bd0*/  P2R R120, PR, RZ, 0x4 ;  /* 0x00000004ff787803 */ /* 0x000fc80000000000 */
[----:B------:R-:W-:-:S05]  /*2be0*/  F2FP.BF16.F32.PACK_AB R60, RZ, R60 ;  /* 0x0000003cff3c723e */ /* 0x000fca00000010ff */
[----:B------:R0:W-:Y:S02]  /*2bf0*/  @P1 STG.E.U16 desc[UR38][R58.64+0x12], R60 ;  /* 0x0000123c3a001986 */ /* 0x0001e4000c101526 */
[----:B------:R-:W-:Y:S05]  /*2c00*/  @!P0 BRA `(.L_x_48) ;  /* 0x0000000000048947 */ /* 0x000fea0003800000 */
[----:B------:R0:W5:Y:S02]  /*2c10*/  LDG.E.LTC128B.U16 R116, desc[UR38][R6.64+0x20] ;  /* 0x0000202606747981 */ /* 0x000164000c1e1520 */
.L_x_48:
[----:B------:R-:W-:Y:S05]  /*2c20*/  BSYNC B1 ;  /* 0x0000000000017941 */ /* 0x000fea0003800000 */
.L_x_47:
[----:B0----5:R-:W-:Y:S01]  /*2c30*/  IMAD.U32 R60, R116, 0x10000, RZ ;  /* 0x00010000743c7824 */ /* 0x021fe200078e00ff */
[----:B------:R-:W-:Y:S01]  /*2c40*/  ISETP.GT.AND P1, PT, R4, 0x11, PT ;  /* 0x000000110400780c */ /* 0x000fe20003f24270 */
[-C--:B------:R-:W-:Y:S01]  /*2c50*/  IMAD.WIDE.U32 R62, R123, R106.reuse, R8 ;  /* 0x0000006a7b3e7225 */ /* 0x080fe200078e0008 */
[----:B------:R-:W-:Y:S03]  /*2c60*/  BSSY B1, `(.L_x_49) ;  /* 0x0000021000017945 */ /* 0x000fe60003800000 */
[----:B------:R-:W-:Y:S01]  /*2c70*/  FMUL R21, R60, R91 ;  /* 0x0000005b3c157220 */ /* 0x000fe20000400000 */
[----:B------:R-:W-:-:S03]  /*2c80*/  IMAD R60, R109, R106, RZ ;  /* 0x0000006a6d3c7224 */ /* 0x000fc600078e02ff */
[----:B------:R-:W-:Y:S01]  /*2c90*/  FFMA R21, R64, R90, R21 ;  /* 0x0000005a40157223 */ /* 0x000fe20000000015 */
[C---:B------:R-:W-:Y:S02]  /*2ca0*/  IMAD R121, R123.reuse, R107, R60 ;  /* 0x0000006b7b797224 */ /* 0x040fe400078e023c */
[----:B------:R-:W-:Y:S02]  /*2cb0*/  IMAD.WIDE.U32 R60, R123, R106, R102 ;  /* 0x0000006a7b3c7225 */ /* 0x000fe400078e0066 */
[----:B------:R-:W-:Y:S02]  /*2cc0*/  F2FP.BF16.F32.PACK_AB R21, RZ, R21 ;  /* 0x00000015ff15723e */ /* 0x000fe400000010ff */
[----:B------:R-:W-:Y:S02]  /*2cd0*/  IMAD.IADD R63, R121, 0x1, R63 ;  /* 0x00000001793f7824 */ /* 0x000fe400078e023f */
[----:B------:R-:W-:Y:S01]  /*2ce0*/  PRMT R107, R21, 0x7610, R107 ;  /* 0x00007610156b7816 */ /* 0x000fe2000000006b */
[----:B------:R-:W-:-:S02]  /*2cf0*/  IMAD.IADD R21, R61, 0x1, R121 ;  /* 0x000000013d157824 */ /* 0x000fc400078e0279 */
[----:B------:R-:W-:Y:S02]  /*2d00*/  IMAD.WIDE.U32 R108, R23, R14, R62 ;  /* 0x0000000e176c7225 */ /* 0x000fe400078e003e */
[----:B------:R0:W-:Y:S01]  /*2d10*/  @P0 STG.E.U16 desc[UR38][R104.64+0x20], R107 ;  /* 0x0000206b68000986 */ /* 0x0001e2000c101526 */
[----:B------:R-:W-:-:S04]  /*2d20*/  LEA R62, P0, R60, R12, 0x1 ;  /* 0x0000000c3c3e7211 */ /* 0x000fc800078008ff */
[----:B------:R-:W-:Y:S01]  /*2d30*/  LEA.HI.X R63, R60, R13, R21, 0x1, P0 ;  /* 0x0000000d3c3f7211 */ /* 0x000fe200000f0c15 */
[----:B------:R-:W-:Y:S01]  /*2d40*/  IMAD.IADD R21, R115, 0x1, R109 ;  /* 0x0000000173157824 */ /* 0x000fe200078e026d */
[----:B------:R-:W-:-:S04]  /*2d50*/  LEA R60, P0, R108, R12, 0x1 ;  /* 0x0000000c6c3c7211 */ /* 0x000fc800078008ff */
[----:B------:R-:W-:Y:S01]  /*2d60*/  LEA.HI.X R61, R108, R13, R21, 0x1, P0 ;  /* 0x0000000d6c3d7211 */ /* 0x000fe200000f0c15 */
[----:B0-----:R-:W-:-:S04]  /*2d70*/  IMAD.WIDE.U32 R106, R123, R106, R112 ;  /* 0x0000006a7b6a7225 */ /* 0x001fc800078e0070 */
[----:B------:R-:W-:Y:S01]  /*2d80*/  IMAD.IADD R121, R121, 0x1, R107 ;  /* 0x0000000179797824 */ /* 0x000fe200078e026b */
[----:B------:R-:W-:-:S05]  /*2d90*/  IADD3 R64, P0, R20, R106, RZ ;  /* 0x0000006a14407210 */ /* 0x000fca0007f1e0ff */
[----:B------:R-:W-:Y:S01]  /*2da0*/  IMAD.X R102, R121, 0x1, R103, P0 ;  /* 0x0000000179667824 */ /* 0x000fe200000e0667 */
[----:B------:R-:W-:-:S05]  /*2db0*/  IADD3 R20, P0, R8, R106, RZ ;  /* 0x0000006a08147210 */ /* 0x000fca0007f1e0ff */
[----:B------:R-:W-:Y:S01]  /*2dc0*/  IMAD.X R21, R9, 0x1, R121, P0 ;  /* 0x0000000109157824 */ /* 0x000fe200000e0679 */
[----:B------:R-:W-:Y:S01]  /*2dd0*/  LEA R8, P0, R64, R12, 0x1 ;  /* 0x0000000c40087211 */ /* 0x000fe200078008ff */
[----:B------:R-:W-:-:S03]  /*2de0*/  IMAD.WIDE.U32 R20, R23, R14, R20 ;  /* 0x0000000e17147225 */ /* 0x000fc600078e0014 */
[----:B------:R-:W-:Y:S02]  /*2df0*/  LEA.HI.X R9, R64, R13, R102, 0x1, P0 ;  /* 0x0000000d40097211 */ /* 0x000fe400000f0c66 */
[----:B------:R-:W-:Y:S01]  /*2e00*/  P2R R23, PR, RZ, 0x2 ;  /* 0x00000002ff177803 */ /* 0x000fe20000000000 */
[----:B------:R-:W-:Y:S01]  /*2e10*/  IMAD.IADD R115, R115, 0x1, R21 ;  /* 0x0000000173737824 */ /* 0x000fe200078e0215 */
[----:B------:R-:W-:-:S04]  /*2e20*/  LEA R12, P0, R20, R12, 0x1 ;  /* 0x0000000c140c7211 */ /* 0x000fc800078008ff */
[----:B------:R-:W-:Y:S02]  /*2e30*/  LEA.HI.X R13, R20, R13, R115, 0x1, P0 ;  /* 0x0000000d140d7211 */ /* 0x000fe400000f0c73 */
[----:B------:R-:W-:-:S13]  /*2e40*/  ISETP.GT.AND P0, PT, R3, RZ, P1 ;  /* 0x000000ff0300720c */ /* 0x000fda0000f04270 */
[----:B------:R-:W-:Y:S05]  /*2e50*/  @!P0 BRA `(.L_x_50) ;  /* 0x0000000000048947 */ /* 0x000fea0003800000 */
[----:B------:R0:W5:Y:S02]  /*2e60*/  LDG.E.LTC128B.U16 R116, desc[UR38][R6.64+0x22] ;  /* 0x0000222606747981 */ /* 0x000164000c1e1520 */
.L_x_50:
[----:B------:R-:W-:Y:S05]  /*2e70*/  BSYNC B1 ;  /* 0x0000000000017941 */ /* 0x000fea0003800000 */
.L_x_49:
[----:B-----5:R-:W-:Y:S01]  /*2e80*/  IMAD.U32 R14, R116, 0x10000, RZ ;  /* 0x00010000740e7824 */ /* 0x020fe200078e00ff */
[----:B------:R-:W-:Y:S01]  /*2e90*/  BSSY B1, `(.L_x_51) ;  /* 0x000000a000017945 */ /* 0x000fe20003800000 */
[----:B------:R-:W-:Y:S02]  /*2ea0*/  @P0 IMAD.MOV.U32 R20, RZ, RZ, R104 ;  /* 0x000000ffff140224 */ /* 0x000fe400078e0068 */
[----:B------:R-:W-:Y:S01]  /*2eb0*/  FMUL R14, R14, R91 ;  /* 0x0000005b0e0e7220 */ /* 0x000fe20000400000 */
[----:B------:R-:W-:-:S03]  /*2ec0*/  @P0 IMAD.MOV.U32 R21, RZ, RZ, R105 ;  /* 0x000000ffff150224 */ /* 0x000fc600078e0069 */
[----:B------:R-:W-:-:S05]  /*2ed0*/  FFMA R14, R65, R90, R14 ;  /* 0x0000005a410e7223 */ /* 0x000fca000000000e */
[----:B------:R-:W-:-:S05]  /*2ee0*/  F2FP.BF16.F32.PACK_AB R14, RZ, R14 ;  /* 0x0000000eff0e723e */ /* 0x000fca00000010ff */
[----:B------:R0:W-:Y:S01]  /*2ef0*/  @P0 STG.E.U16 desc[UR38][R20.64+0x22], R14 ;  /* 0x0000220e14000986 */ /* 0x0001e2000c101526 */
[----:B------:R-:W-:-:S13]  /*2f00*/  ISETP.GT.AND P0, PT, R3, 0x8, P2 ;  /* 0x000000080300780c */ /* 0x000fda0001704270 */
[----:B0-----:R-:W-:Y:S05]  /*2f10*/  @!P0 BRA `(.L_x_52) ;  /* 0x0000000000048947 */ /* 0x001fea0003800000 */
[----:B------:R0:W5:Y:S02]  /*2f20*/  LDG.E.LTC128B.U16 R116, desc[UR38][R56.64+0x20] ;  /* 0x0000202638747981 */ /* 0x000164000c1e1520 */
.L_x_52:
[----:B------:R-:W-:Y:S05]  /*2f30*/  BSYNC B1 ;  /* 0x0000000000017941 */ /* 0x000fea0003800000 */
.L_x_51:
[----:B-----5:R-:W-:Y:S01]  /*2f40*/  IMAD.U32 R14, R116, 0x10000, RZ ;  /* 0x00010000740e7824 */ /* 0x020fe200078e00ff */
[----:B------:R-:W-:Y:S03]  /*2f50*/  BSSY B1, `(.L_x_53) ;  /* 0x0000008000017945 */ /* 0x000fe60003800000 */
[----:B------:R-:W-:-:S04]  /*2f60*/  FMUL R21, R14, R91 ;  /* 0x0000005b0e157220 */ /* 0x000fc80000400000 */
[----:B------:R-:W-:-:S05]  /*2f70*/  FFMA R21, R66, R90, R21 ;  /* 0x0000005a42157223 */ /* 0x000fca0000000015 */
[----:B------:R-:W-:-:S05]  /*2f80*/  F2FP.BF16.F32.PACK_AB R21, RZ, R21 ;  /* 0x00000015ff15723e */ /* 0x000fca00000010ff */
[----:B------:R0:W-:Y:S01]  /*2f90*/  @P0 STG.E.U16 desc[UR38][R58.64+0x20], R21 ;  /* 0x000020153a000986 */ /* 0x0001e2000c101526 */
[----:B------:R-:W-:-:S13]  /*2fa0*/  ISETP.GT.AND P0, PT, R3, 0x8, P1 ;  /* 0x000000080300780c */ /* 0x000fda0000f04270 */
[----:B0-----:R-:W-:Y:S05]  /*2fb0*/  @!P0 BRA `(.L_x_54) ;  /* 0x0000000000048947 */ /* 0x001fea0003800000 */
[----:B------:R0:W5:Y:S02]  /*2fc0*/  LDG.E.LTC128B.U16 R116, desc[UR38][R56.64+0x22] ;  /* 0x0000222638747981 */ /* 0x000164000c1e1520 */
.L_x_54:
[----:B------:R-:W-:Y:S05]  /*2fd0*/  BSYNC B1 ;  /* 0x0000000000017941 */ /* 0x000fea0003800000 */
.L_x_53:
[----:B-----5:R-:W-:Y:S01]  /*2fe0*/  IMAD.U32 R14, R116, 0x10000, RZ ;  /* 0x00010000740e7824 */ /* 0x020fe200078e00ff */
[----:B------:R-:W-:Y:S01]  /*2ff0*/  ISETP.GT.AND P2, PT, R4, 0x18, PT ;  /* 0x000000180400780c */ /* 0x000fe20003f44270 */
[----:B------:R-:W-:Y:S02]  /*3000*/  BSSY B1, `(.L_x_55) ;  /* 0x0000009000017945 */ /* 0x000fe40003800000 */
[----:B------:R-:W-:Y:S01]  /*3010*/  FMUL R14, R14, R91 ;  /* 0x0000005b0e0e7220 */ /* 0x000fe20000400000 */
[----:B------:R-:W-:-:S03]  /*3020*/  P2R R102, PR, RZ, 0x4 ;  /* 0x00000004ff667803 */ /* 0x000fc60000000000 */
[----:B------:R-:W-:-:S05]  /*3030*/  FFMA R14, R67, R90, R14 ;  /* 0x0000005a430e7223 */ /* 0x000fca000000000e */
[----:B------:R-:W-:-:S05]  /*3040*/  F2FP.BF16.F32.PACK_AB R14, RZ, R14 ;  /* 0x0000000eff0e723e */ /* 0x000fca00000010ff */
[----:B------:R0:W-:Y:S01]  /*3050*/  @P0 STG.E.U16 desc[UR38][R58.64+0x22], R14 ;  /* 0x0000220e3a000986 */ /* 0x0001e2000c101526 */
[----:B------:R-:W-:-:S13]  /*3060*/  ISETP.GT.AND P0, PT, R3, RZ, P2 ;  /* 0x000000ff0300720c */ /* 0x000fda0001704270 */
[----:B0-----:R-:W-:Y:S05]  /*3070*/  @!P0 BRA `(.L_x_56) ;  /* 0x0000000000048947 */ /* 0x001fea0003800000 */
[----:B------:R0:W5:Y:S02]  /*3080*/  LDG.E.LTC128B.U16 R116, desc[UR38][R6.64+0x30] ;  /* 0x0000302606747981 */ /* 0x000164000c1e1520 */
.L_x_56:
[----:B------:R-:W-:Y:S05]  /*3090*/  BSYNC B1 ;  /* 0x0000000000017941 */ /* 0x000fea0003800000 */
.L_x_55:
[----:B-----5:R-:W-:Y:S01]  /*30a0*/  IMAD.U32 R14, R116, 0x10000, RZ ;  /* 0x00010000740e7824 */ /* 0x020fe200078e00ff */
[----:B------:R-:W-:Y:S01]  /*30b0*/  ISETP.GT.AND P1, PT, R4, 0x19, PT ;  /* 0x000000190400780c */ /* 0x000fe20003f24270 */
[----:B------:R-:W-:Y:S01]  /*30c0*/  @P0 IMAD.MOV.U32 R20, RZ, RZ, R104 ;  /* 0x000000ffff140224 */ /* 0x000fe200078e0068 */
[----:B------:R-:W-:Y:S01]  /*30d0*/  BSSY B1, `(.L_x_57) ;  /* 0x000000b000017945 */ /* 0x000fe20003800000 */
[----:B------:R-:W-:-:S04]  /*30e0*/  FMUL R21, R14, R91 ;  /* 0x0000005b0e157220 */ /* 0x000fc80000400000 */
[----:B------:R-:W-:Y:S01]  /*30f0*/  FFMA R21, R68, R90, R21 ;  /* 0x0000005a44157223 */ /* 0x000fe20000000015 */
[----:B------:R-:W-:-:S04]  /*3100*/  P2R R68, PR, RZ, 0x2 ;  /* 0x00000002ff447803 */ /* 0x000fc80000000000 */
[----:B------:R-:W-:-:S04]  /*3110*/  F2FP.BF16.F32.PACK_AB R21, RZ, R21 ;  /* 0x00000015ff15723e */ /* 0x000fc800000010ff */
[----:B------:R-:W-:Y:S01]  /*3120*/  PRMT R14, R21, 0x7610, R14 ;  /* 0x00007610150e7816 */ /* 0x000fe2000000000e */
[----:B------:R-:W-:-:S05]  /*3130*/  @P0 IMAD.MOV.U32 R21, RZ, RZ, R105 ;  /* 0x000000ffff150224 */ /* 0x000fca00078e0069 */
[----:B------:R0:W-:Y:S01]  /*3140*/  @P0 STG.E.U16 desc[UR38][R20.64+0x30], R14 ;  /* 0x0000300e14000986 */ /* 0x0001e2000c101526 */
[----:B------:R-:W-:-:S13]  /*3150*/  ISETP.GT.AND P0, PT, R3, RZ, P1 ;  /* 0x000000ff0300720c */ /* 0x000fda0000f04270 */
[----:B0-----:R-:W-:Y:S05]  /*3160*/  @!P0 BRA `(.L_x_58) ;  /* 0x0000000000048947 */ /* 0x001fea0003800000 */
[----:B------:R0:W5:Y:S02]  /*3170*/  LDG.E.LTC128B.U16 R116, desc[UR38][R6.64+0x32] ;  /* 0x0000322606747981 */ /* 0x000164000c1e1520 */
.L_x_58:
[----:B------:R-:W-:Y:S05]  /*3180*/  BSYNC B1 ;  /* 0x0000000000017941 */ /* 0x000fea0003800000 */
.L_x_57:
        /* <DEDUP_REMOVED lines=11> */
.L_x_60:
[----:B------:R-:W-:Y:S05]  /*3240*/  BSYNC B1 ;  /* 0x0000000000017941 */ /* 0x000fea0003800000 */
.L_x_59:
        /* <DEDUP_REMOVED lines=9> */
.L_x_62:
[----:B------:R-:W-:Y:S05]  /*32e0*/  BSYNC B1 ;  /* 0x0000000000017941 */ /* 0x000fea0003800000 */
.L_x_61:
        /* <DEDUP_REMOVED lines=11> */
.L_x_64:
[----:B------:R-:W-:Y:S05]  /*33a0*/  BSYNC B1 ;  /* 0x0000000000017941 */ /* 0x000fea0003800000 */
.L_x_63:
[----:B-----5:R-:W-:Y:S01]  /*33b0*/  IMAD.U32 R14, R116, 0x10000, RZ ;  /* 0x00010000740e7824 */ /* 0x020fe200078e00ff */
[----:B------:R-:W-:Y:S01]  /*33c0*/  ISETP.GT.AND P1, PT, R4, 0x21, PT ;  /* 0x000000210400780c */ /* 0x000fe20003f24270 */
[----:B------:R-:W-:Y:S01]  /*33d0*/  @P0 IMAD.MOV.U32 R20, RZ, RZ, R104 ;  /* 0x000000ffff140224 */ /* 0x000fe200078e0068 */
[----:B------:R-:W-:Y:S01]  /*33e0*/  BSSY B1, `(.L_x_65) ;  /* 0x000000b000017945 */ /* 0x000fe20003800000 */
[----:B------:R-:W-:Y:S01]  /*33f0*/  FMUL R21, R14, R91 ;  /* 0x0000005b0e157220 */ /* 0x000fe20000400000 */
[----:B------:R-:W-:-:S03]  /*3400*/  P2R R70, PR, RZ, 0x2 ;  /* 0x00000002ff467803 */ /* 0x000fc60000000000 */
[----:B------:R-:W-:-:S05]  /*3410*/  FFMA R21, R72, R90, R21 ;  /* 0x0000005a48157223 */ /* 0x000fca0000000015 */
[----:B------:R-:W-:-:S04]  /*3420*/  F2FP.BF16.F32.PACK_AB R21, RZ, R21 ;  /* 0x00000015ff15723e */ /* 0x000fc800000010ff */
[----:B------:R-:W-:Y:S01]  /*3430*/  PRMT R14, R21, 0x7610, R14 ;  /* 0x00007610150e7816 */ /* 0x000fe2000000000e */
[----:B------:R-:W-:-:S05]  /*3440*/  @P0 IMAD.MOV.U32 R21, RZ, RZ, R105 ;  /* 0x000000ffff150224 */ /* 0x000fca00078e0069 */
[----:B------:R0:W-:Y:S01]  /*3450*/  @P0 STG.E.U16 desc[UR38][R20.64+0x40], R14 ;  /* 0x0000400e14000986 */ /* 0x0001e2000c101526 */
[----:B------:R-:W-:-:S13]  /*3460*/  ISETP.GT.AND P0, PT, R3, RZ, P1 ;  /* 0x000000ff0300720c */ /* 0x000fda0000f04270 */
[----:B0-----:R-:W-:Y:S05]  /*3470*/  @!P0 BRA `(.L_x_66) ;  /* 0x0000000000048947 */ /* 0x001fea0003800000 */
[----:B------:R0:W5:Y:S02]  /*3480*/  LDG.E.LTC128B.U16 R116, desc[UR38][R6.64+0x42] ;  /* 0x0000422606747981 */ /* 0x000164000c1e1520 */
.L_x_66:
[----:B------:R-:W-:Y:S05]  /*3490*/  BSYNC B1 ;  /* 0x0000000000017941 */ /* 0x000fea0003800000 */
.L_x_65:
        /* <DEDUP_REMOVED lines=11> */
.L_x_68:
[----:B------:R-:W-:Y:S05]  /*3550*/  BSYNC B1 ;  /* 0x0000000000017941 */ /* 0x000fea0003800000 */
.L_x_67:
        /* <DEDUP_REMOVED lines=9> */
.L_x_70:
[----:B------:R-:W-:Y:S05]  /*35f0*/  BSYNC B1 ;  /* 0x0000000000017941 */ /* 0x000fea0003800000 */
.L_x_69:
        /* <DEDUP_REMOVED lines=11> */
.L_x_72:
[----:B------:R-:W-:Y:S05]  /*36b0*/  BSYNC B1 ;  /* 0x0000000000017941 */ /* 0x000fea0003800000 */
.L_x_71:
[----:B-----5:R-:W-:Y:S01]  /*36c0*/  IMAD.U32 R14, R116, 0x10000, RZ ;  /* 0x00010000740e7824 */ /* 0x020fe200078e00ff */
[----:B------:R-:W-:Y:S01]  /*36d0*/  ISETP.GT.AND P5, PT, R4, 0x29, PT ;  /* 0x000000290400780c */ /* 0x000fe20003fa4270 */
[----:B------:R-:W-:Y:S01]  /*36e0*/  @P0 IMAD.MOV.U32 R20, RZ, RZ, R104 ;  /* 0x000000ffff140224 */ /* 0x000fe200078e0068 */
[----:B------:R-:W-:Y:S01]  /*36f0*/  BSSY B1, `(.L_x_73) ;  /* 0x000000b000017945 */ /* 0x000fe20003800000 */
[----:B------:R-:W-:-:S04]  /*3700*/  FMUL R21, R14, R91 ;  /* 0x0000005b0e157220 */ /* 0x000fc80000400000 */
[----:B------:R-:W-:-:S05]  /*3710*/  FFMA R21, R76, R90, R21 ;  /* 0x0000005a4c157223 */ /* 0x000fca0000000015 */
[----:B------:R-:W-:-:S04]  /*3720*/  F2FP.BF16.F32.PACK_AB R21, RZ, R21 ;  /* 0x00000015ff15723e */ /* 0x000fc800000010ff */
[----:B------:R-:W-:Y:S01]  /*3730*/  PRMT R14, R21, 0x7610, R14 ;  /* 0x00007610150e7816 */ /* 0x000fe2000000000e */
[----:B------:R-:W-:-:S05]  /*3740*/  @P0 IMAD.MOV.U32 R21, RZ, RZ, R105 ;  /* 0x000000ffff150224 */ /* 0x000fca00078e0069 */
[----:B------:R1:W-:Y:S01]  /*3750*/  @P0 STG.E.U16 desc[UR38][R20.64+0x50], R14 ;  /* 0x0000500e14000986 */ /* 0x0003e2000c101526 */
[----:B------:R-:W-:Y:S02]  /*3760*/  ISETP.GT.AND P0, PT, R3, RZ, P5 ;  /* 0x000000ff0300720c */ /* 0x000fe40002f04270 */
[----:B-1----:R-:W-:-:S11]  /*3770*/  P2R R14, PR, RZ, 0x20 ;  /* 0x00000020ff0e7803 */ /* 0x002fd60000000000 */
[----:B------:R-:W-:Y:S05]  /*3780*/  @!P0 BRA `(.L_x_74) ;  /* 0x0000000000048947 */ /* 0x000fea0003800000 */
[----:B------:R1:W5:Y:S02]  /*3790*/  LDG.E.LTC128B.U16 R116, desc[UR38][R6.64+0x52] ;  /* 0x0000522606747981 */ /* 0x000364000c1e1520 */
.L_x_74:
[----:B------:R-:W-:Y:S05]  /*37a0*/  BSYNC B1 ;  /* 0x0000000000017941 */ /* 0x000fea0003800000 */
.L_x_73:
        /* <DEDUP_REMOVED lines=11> */
.L_x_76:
[----:B------:R-:W-:Y:S05]  /*3860*/  BSYNC B1 ;  /* 0x0000000000017941 */ /* 0x000fea0003800000 */
.L_x_75:
        /* <DEDUP_REMOVED lines=9> */
.L_x_78:
[----:B------:R-:W-:Y:S05]  /*3900*/  BSYNC B1 ;  /* 0x0000000000017941 */ /* 0x000fea0003800000 */
.L_x_77:
[----:B-----5:R-:W-:Y:S01]  /*3910*/  IMAD.U32 R14, R116, 0x10000, RZ ;  /* 0x00010000740e7824 */ /* 0x020fe200078e00ff */
[----:B------:R-:W-:Y:S01]  /*3920*/  ISETP.GT.AND P3, PT, R4, 0x30, PT ;  /* 0x000000300400780c */ /* 0x000fe20003f64270 */
[----:B------:R-:W-:Y:S02]  /*3930*/  BSSY B1, `(.L_x_79) ;  /* 0x0000008000017945 */ /* 0x000fe40003800000 */
[----:B------:R-:W-:-:S04]  /*3940*/  FMUL R14, R14, R91 ;  /* 0x0000005b0e0e7220 */ /* 0x000fc80000400000 */
[----:B------:R-:W-:-:S05]  /*3950*/  FFMA R14, R79, R90, R14 ;  /* 0x0000005a4f0e7223 */ /* 0x000fca000000000e */
[----:B------:R-:W-:-:S05]  /*3960*/  F2FP.BF16.F32.PACK_AB R14, RZ, R14 ;  /* 0x0000000eff0e723e */ /* 0x000fca00000010ff */
[----:B------:R0:W-:Y:S01]  /*3970*/  @P0 STG.E.U16 desc[UR38][R58.64+0x52], R14 ;  /* 0x0000520e3a000986 */ /* 0x0001e2000c101526 */
[----:B------:R-:W-:-:S13]  /*3980*/  ISETP.GT.AND P0, PT, R3, RZ, P3 ;  /* 0x000000ff0300720c */ /* 0x000fda0001f04270 */
[----:B0-----:R-:W-:Y:S05]  /*3990*/  @!P0 BRA `(.L_x_80) ;  /* 0x0000000000048947 */ /* 0x001fea0003800000 */
[----:B------:R0:W5:Y:S02]  /*39a0*/  LDG.E.LTC128B.U16 R116, desc[UR38][R6.64+0x60] ;  /* 0x0000602606747981 */ /* 0x000164000c1e1520 */
.L_x_80:
[----:B------:R-:W-:Y:S05]  /*39b0*/  BSYNC B1 ;  /* 0x0000000000017941 */ /* 0x000fea0003800000 */
.L_x_79:
        /* <DEDUP_REMOVED lines=13> */
.L_x_82:
[----:B------:R-:W-:Y:S05]  /*3a90*/  BSYNC B1 ;  /* 0x0000000000017941 */ /* 0x000fea0003800000 */
.L_x_81:
        /* <DEDUP_REMOVED lines=11> */
.L_x_84:
[----:B------:R-:W-:Y:S05]  /*3b50*/  BSYNC B1 ;  /* 0x0000000000017941 */ /* 0x000fea0003800000 */
.L_x_83:
        /* <DEDUP_REMOVED lines=9> */
.L_x_86:
[----:B------:R-:W-:Y:S05]  /*3bf0*/  BSYNC B1 ;  /* 0x0000000000017941 */ /* 0x000fea0003800000 */
.L_x_85:
        /* <DEDUP_REMOVED lines=10> */
.L_x_88:
[----:B------:R-:W-:Y:S05]  /*3ca0*/  BSYNC B1 ;  /* 0x0000000000017941 */ /* 0x000fea0003800000 */
.L_x_87:
        /* <DEDUP_REMOVED lines=8> */
[----:B------:R-:W-:-:S05]  /*3d30*/  IADD3 R20, P0, R15, R110, RZ ;  /* 0x0000006e0f147210 */ /* 0x000fca0007f1e0ff */
[----:B-1----:R-:W-:Y:S01]  /*3d40*/  IMAD.X R21, R5, 0x1, R111, P0 ;  /* 0x0000000105157824 */ /* 0x002fe200000e066f */
[----:B------:R-:W-:-:S05]  /*3d50*/  IADD3 R64, P0, R15, R110, RZ ;  /* 0x0000006e0f407210 */ /* 0x000fca0007f1e0ff */
[----:B------:R-:W-:Y:S01]  /*3d60*/  IMAD.X R65, R5, 0x1, R111, P0 ;  /* 0x0000000105417824 */ /* 0x000fe200000e066f */
[----:B------:R-:W-:-:S05]  /*3d70*/  IADD3 R14, P0, R15, R104, RZ ;  /* 0x000000680f0e7210 */ /* 0x000fca0007f1e0ff */
[----:B------:R-:W-:Y:S01]  /*3d80*/  IMAD.X R15, R5, 0x1, R105, P0 ;  /* 0x00000001050f7824 */ /* 0x000fe200000e0669 */
[----:B------:R-:W-:-:S04]  /*3d90*/  ISETP.GT.AND P0, PT, R4, 0x39, PT ;  /* 0x000000390400780c */ /* 0x000fc80003f04270 */
[----:B------:R-:W-:-:S13]  /*3da0*/  ISETP.GT.AND P4, PT, R3, RZ, P0 ;  /* 0x000000ff0300720c */ /* 0x000fda0000784270 */
[----:B------:R-:W-:Y:S05]  /*3db0*/  @!P4 BRA `(.L_x_90) ;  /* 0x000000000004c947 */ /* 0x000fea0003800000 */
[----:B------:R1:W5:Y:S02]  /*3dc0*/  LDG.E.LTC128B.U16 R116, desc[UR38][R6.64+0x72] ;  /* 0x0000722606747981 */ /* 0x000364000c1e1520 */
.L_x_90:
[----:B------:R-:W-:Y:S05]  /*3dd0*/  BSYNC B1 ;  /* 0x0000000000017941 */ /* 0x000fea0003800000 */
.L_x_89:
        /* <DEDUP_REMOVED lines=9> */
.L_x_92:
[----:B------:R-:W-:Y:S05]  /*3e70*/  BSYNC B1 ;  /* 0x0000000000017941 */ /* 0x000fea0003800000 */
.L_x_91:
        /* <DEDUP_REMOVED lines=9> */
.L_x_94:
[----:B------:R-:W-:Y:S05]  /*3f10*/  BSYNC B1 ;  /* 0x0000000000017941 */ /* 0x000fea0003800000 */
.L_x_93:
[----:B-----5:R-:W-:-:S04]  /*3f20*/  IMAD.U32 R4, R116, 0x10000, RZ ;  /* 0x0001000074047824 */ /* 0x020fc800078e00ff */
[----:B------:R-:W-:-:S04]  /*3f30*/  FMUL R4, R4, R91 ;  /* 0x0000005b04047220 */ /* 0x000fc80000400000 */
[----:B------:R-:W-:-:S05]  /*3f40*/  FFMA R4, R87, R90, R4 ;  /* 0x0000005a57047223 */ /* 0x000fca0000000004 */
[----:B------:R-:W-:-:S04]  /*3f50*/  F2FP.BF16.F32.PACK_AB R4, RZ, R4 ;  /* 0x00000004ff04723e */ /* 0x000fc800000010ff */
[----:B-1-34-:R-:W-:-:S05]  /*3f60*/  PRMT R6, R4, 0x7610, R6 ;  /* 0x0000761004067816 */ /* 0x01afca0000000006 */
[----:B------:R1:W-:Y:S01]  /*3f70*/  @P4 STG.E.U16 desc[UR38][R58.64+0x72], R6 ;  /* 0x000072063a004986 */ /* 0x0003e2000c101526 */
[----:B------:R-:W-:-:S13]  /*3f80*/  ISETP.GT.AND P4, PT, R3, 0x80, P6 ;  /* 0x000000800300780c */ /* 0x000fda0003784270 */
[----:B------:R-:W3:Y:S01]  /*3f90*/  @P4 LDG.E.LTC128B.U16 R116, desc[UR38][R62.64] ;  /* 0x000000263e744981 */ /* 0x000ee2000c1e1520 */
[----:B------:R-:W-:Y:S01]  /*3fa0*/  BSSY B1, `(.L_x_95) ;  /* 0x000000a000017945 */ /* 0x000fe20003800000 */
[----:B---3--:R-:W-:-:S04]  /*3fb0*/  IMAD.U32 R4, R116, 0x10000, RZ ;  /* 0x0001000074047824 */ /* 0x008fc800078e00ff */
[----:B------:R-:W-:-:S04]  /*3fc0*/  FMUL R5, R4, R91 ;  /* 0x0000005b04057220 */ /* 0x000fc80000400000 */
[----:B------:R-:W-:-:S05]  /*3fd0*/  FFMA R5, R24, R90, R5 ;  /* 0x0000005a18057223 */ /* 0x000fca0000000005 */
[----:B------:R-:W-:-:S05]  /*3fe0*/  F2FP.BF16.F32.PACK_AB R5, RZ, R5 ;  /* 0x00000005ff05723e */ /* 0x000fca00000010ff */
[----:B------:R1:W-:Y:S01]  /*3ff0*/  @P4 STG.E.U16 desc[UR38][R14.64], R5 ;  /* 0x000000050e004986 */ /* 0x0003e2000c101526 */
[----:B------:R-:W-:-:S04]  /*4000*/  ISETP.NE.AND P4, PT, R118, RZ, PT ;  /* 0x000000ff7600720c */ /* 0x000fc80003f85270 */
[----:B------:R-:W-:-:S13]  /*4010*/  ISETP.GT.AND P4, PT, R3, 0x80, P4 ;  /* 0x000000800300780c */ /* 0x000fda0002784270 */
[----:B-1----:R-:W-:Y:S05]  /*4020*/  @!P4 BRA `(.L_x_96) ;  /* 0x000000000004c947 */ /* 0x002fea0003800000 */
[----:B------:R1:W5:Y:S02]  /*4030*/  LDG.E.LTC128B.U16 R116, desc[UR38][R60.64+0x2] ;  /* 0x000002263c747981 */ /* 0x000364000c1e1520 */
.L_x_96:
[----:B------:R-:W-:Y:S05]  /*4040*/  BSYNC B1 ;  /* 0x0000000000017941 */ /* 0x000fea0003800000 */
.L_x_95:
[----:B-----5:R-:W-:Y:S01]  /*4050*/  IMAD.U32 R4, R116, 0x10000, RZ ;  /* 0x0001000074047824 */ /* 0x020fe200078e00ff */
[----:B------:R-:W-:Y:S01]  /*4060*/  ISETP.GT.AND P6, PT, R3, 0x88, P6 ;  /* 0x000000880300780c */ /* 0x000fe200037c4270 */
        /* <DEDUP_REMOVED lines=8> */
[----:B------:R-:W-:Y:S05]  /*40f0*/  @!P6 BRA `(.L_x_98) ;  /* 0x000000000004e947 */ /* 0x000fea0003800000 */
[----:B------:R4:W5:Y:S02]  /*4100*/  LDG.E.LTC128B.U16 R116, desc[UR38][R8.64] ;  /* 0x0000002608747981 */ /* 0x000964000c1e1520 */
.L_x_98:
[----:B------:R-:W-:Y:S05]  /*4110*/  BSYNC B1 ;  /* 0x0000000000017941 */ /* 0x000fea0003800000 */
.L_x_97:
[----:B---3-5:R-:W-:Y:S01]  /*4120*/  IMAD.U32 R4, R116, 0x10000, RZ ;  /* 0x0001000074047824 */ /* 0x028fe200078e00ff */
[----:B------:R-:W-:Y:S01]  /*4130*/  ISETP.NE.AND P4, PT, R118, RZ, PT ;  /* 0x000000ff7600720c */ /* 0x000fe20003f85270 */
[----:B------:R-:W-:Y:S02]  /*4140*/  BSSY B1, `(.L_x_99) ;  /* 0x0000008000017945 */ /* 0x000fe40003800000 */
[----:B------:R-:W-:Y:S01]  /*4150*/  FMUL R5, R4, R91 ;  /* 0x0000005b04057220 */ /* 0x000fe20000400000 */
[----:B------:R-:W-:-:S03]  /*4160*/  ISETP.GT.AND P4, PT, R3, 0x88, P4 ;  /* 0x000000880300780c */ /* 0x000fc60002784270 */
[----:B------:R-:W-:-:S05]  /*4170*/  FFMA R5, R26, R90, R5 ;  /* 0x0000005a1a057223 */ /* 0x000fca0000000005 */
[----:B------:R-:W-:-:S05]  /*4180*/  F2FP.BF16.F32.PACK_AB R5, RZ, R5 ;  /* 0x00000005ff05723e */ /* 0x000fca00000010ff */
[----:B------:R3:W-:Y:S01]  /*4190*/  @P6 STG.E.U16 desc[UR38][R20.64], R5 ;  /* 0x0000000514006986 */ /* 0x0007e2000c101526 */
[----:B------:R-:W-:Y:S05]  /*41a0*/  @!P4 BRA `(.L_x_100) ;  /* 0x000000000004c947 */ /* 0x000fea0003800000 */
[----:B------:R0:W5:Y:S02]  /*41b0*/  LDG.E.LTC128B.U16 R116, desc[UR38][R12.64+0x2] ;  /* 0x000002260c747981 */ /* 0x000164000c1e1520 */
.L_x_100:
[----:B------:R-:W-:Y:S05]  /*41c0*/  BSYNC B1 ;  /* 0x0000000000017941 */ /* 0x000fea0003800000 */
.L_x_99:
[----:B-----5:R-:W-:Y:S01]  /*41d0*/  IMAD.U32 R4, R116, 0x10000, RZ ;  /* 0x0001000074047824 */ /* 0x020fe200078e00ff */
[----:B------:R-:W-:Y:S01]  /*41e0*/  ISETP.NE.AND P6, PT, R117, RZ, PT ;  /* 0x000000ff7500720c */ /* 0x000fe20003fc5270 */
[----:B------:R-:W-:Y:S02]  /*41f0*/  BSSY B1, `(.L_x_101) ;  /* 0x0000008000017945 */ /* 0x000fe40003800000 */
[----:B------:R-:W-:-:S04]  /*4200*/  FMUL R4, R4, R91 ;  /* 0x0000005b04047220 */ /* 0x000fc80000400000 */
[----:B------:R-:W-:-:S05]  /*4210*/  FFMA R4, R27, R90, R4 ;  /* 0x0000005a1b047223 */ /* 0x000fca0000000004 */
[----:B------:R-:W-:-:S05]  /*4220*/  F2FP.BF16.F32.PACK_AB R4, RZ, R4 ;  /* 0x00000004ff04723e */ /* 0x000fca00000010ff */
[----:B------:R0:W-:Y:S01]  /*4230*/  @P4 STG.E.U16 desc[UR38][R64.64+0x2], R4 ;  /* 0x0000020440004986 */ /* 0x0001e2000c101526 */
[----:B------:R-:W-:-:S13]  /*4240*/  ISETP.GT.AND P4, PT, R3, 0x80, P6 ;  /* 0x000000800300780c */ /* 0x000fda0003784270 */
[----:B0-----:R-:W-:Y:S05]  /*4250*/  @!P4 BRA `(.L_x_102) ;  /* 0x000000000004c947 */ /* 0x001fea0003800000 */
[----:B------:R0:W5:Y:S02]  /*4260*/  LDG.E.LTC128B.U16 R116, desc[UR38][R60.64+0x10] ;  /* 0x000010263c747981 */ /* 0x000164000c1e1520 */
.L_x_102:
[----:B------:R-:W-:Y:S05]  /*4270*/  BSYNC B1 ;  /* 0x0000000000017941 */ /* 0x000fea0003800000 */
.L_x_101:
[----:B-----5:R-:W-:Y:S01]  /*4280*/  IMAD.U32 R4, R116, 0x10000, RZ ;  /* 0x0001000074047824 */ /* 0x020fe200078e00ff */
[----:B------:R-:W-:Y:S01]  /*4290*/  ISETP.NE.AND P6, PT, R119, RZ, PT ;  /* 0x000000ff7700720c */ /* 0x000fe20003fc5270 */
[----:B------:R-:W-:Y:S02]  /*42a0*/  BSSY B1, `(.L_x_103) ;  /* 0x000000b000017945 */ /* 0x000fe40003800000 */
[----:B---3--:R-:W-:Y:S01]  /*42b0*/  FMUL R5, R4, R91 ;  /* 0x0000005b04057220 */ /* 0x008fe20000400000 */
[----:B------:R-:W-:-:S03]  /*42c0*/  @P4 IMAD.MOV.U32 R4, RZ, RZ, R14 ;  /* 0x000000ffff044224 */ /* 0x000fc600078e000e */
[----:B------:R-:W-:-:S05]  /*42d0*/  FFMA R5, R28, R90, R5 ;  /* 0x0000005a1c057223 */ /* 0x000fca0000000005 */
[----:B------:R-:W-:-:S04]  /*42e0*/  F2FP.BF16.F32.PACK_AB R5, RZ, R5 ;  /* 0x00000005ff05723e */ /* 0x000fc800000010ff */
[----:B------:R-:W-:Y:S01]  /*42f0*/  PRMT R6, R5, 0x7610, R6 ;  /* 0x0000761005067816 */ /* 0x000fe20000000006 */
[----:B------:R-:W-:-:S05]  /*4300*/  @P4 IMAD.MOV.U32 R5, RZ, RZ, R15 ;  /* 0x000000ffff054224 */ /* 0x000fca00078e000f */
[----:B------:R3:W-:Y:S01]  /*4310*/  @P4 STG.E.U16 desc[UR38][R4.64+0x10], R6 ;  /* 0x0000100604004986 */ /* 0x0007e2000c101526 */
[----:B------:R-:W-:-:S13]  /*4320*/  ISETP.GT.AND P4, PT, R3, 0x80, P6 ;  /* 0x000000800300780c */ /* 0x000fda0003784270 */
[----:B---3--:R-:W-:Y:S05]  /*4330*/  @!P4 BRA `(.L_x_104) ;  /* 0x000000000004c947 */ /* 0x008fea0003800000 */
[----:B------:R3:W5:Y:S02]  /*4340*/  LDG.E.LTC128B.U16 R116, desc[UR38][R60.64+0x12] ;  /* 0x000012263c747981 */ /* 0x000764000c1e1520 */
.L_x_104:
[----:B------:R-:W-:Y:S05]  /*4350*/  BSYNC B1 ;  /* 0x0000000000017941 */ /* 0x000fea0003800000 */
.L_x_103:
[----:B-----5:R-:W-:Y:S01]  /*4360*/  IMAD.U32 R4, R116, 0x10000, RZ ;  /* 0x0001000074047824 */ /* 0x020fe200078e00ff */
[----:B------:R-:W-:Y:S01]  /*4370*/  BSSY B1, `(.L_x_105) ;  /* 0x000000c000017945 */ /* 0x000fe20003800000 */
[----:B------:R-:W-:Y:S02]  /*4380*/  @P4 IMAD.MOV.U32 R5, RZ, RZ, R15 ;  /* 0x000000ffff054224 */ /* 0x000fe400078e000f */
[----:B------:R-:W-:-:S04]  /*4390*/  FMUL R4, R4, R91 ;  /* 0x0000005b04047220 */ /* 0x000fc80000400000 */
[----:B------:R-:W-:-:S05]  /*43a0*/  FFMA R4, R29, R90, R4 ;  /* 0x0000005a1d047223 */ /* 0x000fca0000000004 */
[----:B------:R-:W-:-:S04]  /*43b0*/  F2FP.BF16.F32.PACK_AB R4, RZ, R4 ;  /* 0x00000004ff04723e */ /* 0x000fc800000010ff */
[----:B------:R-:W-:Y:S01]  /*43c0*/  PRMT R6, R4, 0x7610, R6 ;  /* 0x0000761004067816 */ /* 0x000fe20000000006 */
[----:B------:R-:W-:-:S05]  /*43d0*/  @P4 IMAD.MOV.U32 R4, RZ, RZ, R14 ;  /* 0x000000ffff044224 */ /* 0x000fca00078e000e */
[----:B------:R0:W-:Y:S01]  /*43e0*/  @P4 STG.E.U16 desc[UR38][R4.64+0x12], R6 ;  /* 0x0000120604004986 */ /* 0x0001e2000c101526 */
[----:B------:R-:W-:-:S04]  /*43f0*/  ISETP.NE.AND P4, PT, R117, RZ, PT ;  /* 0x000000ff7500720c */ /* 0x000fc80003f85270 */
[----:B------:R-:W-:-:S13]  /*4400*/  ISETP.GT.AND P4, PT, R3, 0x88, P4 ;  /* 0x000000880300780c */ /* 0x000fda0002784270 */
[----:B0-----:R-:W-:Y:S05]  /*4410*/  @!P4 BRA `(.L_x_106) ;  /* 0x000000000004c947 */ /* 0x001fea0003800000 */
[----:B------:R0:W5:Y:S02]  /*4420*/  LDG.E.LTC128B.U16 R116, desc[UR38][R12.64+0x10] ;  /* 0x000010260c747981 */ /* 0x000164000c1e1520 */
.L_x_106:
[----:B------:R-:W-:Y:S05]  /*4430*/  BSYNC B1 ;  /* 0x0000000000017941 */ /* 0x000fea0003800000 */
.L_x_105:
        /* <DEDUP_REMOVED lines=9> */
.L_x_108:
[----:B------:R-:W-:Y:S05]  /*44d0*/  BSYNC B1 ;  /* 0x0000000000017941 */ /* 0x000fea0003800000 */
.L_x_107:
[----:B-----5:R-:W-:Y:S01]  /*44e0*/  IMAD.U32 R4, R116, 0x10000, RZ ;  /* 0x0001000074047824 */ /* 0x020fe200078e00ff */
[----:B------:R-:W-:Y:S01]  /*44f0*/  ISETP.NE.AND P6, PT, R120, RZ, PT ;  /* 0x000000ff7800720c */ /* 0x000fe20003fc5270 */
        /* <DEDUP_REMOVED lines=8> */
[----:B------:R-:W-:-:S13]  /*4580*/  ISETP.GT.AND P4, PT, R3, 0x80, P6 ;  /* 0x000000800300780c */ /* 0x000fda0003784270 */
[----:B0-----:R-:W-:Y:S05]  /*4590*/  @!P4 BRA `(.L_x_110) ;  /* 0x000000000004c947 */ /* 0x001fea0003800000 */
[----:B------:R0:W5:Y:S02]  /*45a0*/  LDG.E.LTC128B.U16 R116, desc[UR38][R60.64+0x20] ;  /* 0x000020263c747981 */ /* 0x000164000c1e1520 */
.L_x_110:
[----:B------:R-:W-:Y:S05]  /*45b0*/  BSYNC B1 ;  /* 0x0000000000017941 */ /* 0x000fea0003800000 */
.L_x_109:
[----:B-----5:R-:W-:Y:S01]  /*45c0*/  IMAD.U32 R4, R116, 0x10000, RZ ;  /* 0x0001000074047824 */ /* 0x020fe200078e00ff */
[----:B------:R-:W-:Y:S01]  /*45d0*/  ISETP.NE.AND P6, PT, R23, RZ, PT ;  /* 0x000000ff1700720c */ /* 0x000fe20003fc5270 */
[----:B------:R-:W-:Y:S02]  /*45e0*/  BSSY B1, `(.L_x_111) ;  /* 0x000000b000017945 */ /* 0x000fe40003800000 */
[----:B------:R-:W-:Y:S01]  /*45f0*/  FMUL R5, R4, R91 ;  /* 0x0000005b04057220 */ /* 0x000fe20000400000 */
[----:B------:R-:W-:-:S03]  /*4600*/  @P4 IMAD.MOV.U32 R4, RZ, RZ, R14 ;  /* 0x000000ffff044224 */ /* 0x000fc600078e000e */
        /* <DEDUP_REMOVED lines=8> */
.L_x_112:
[----:B------:R-:W-:Y:S05]  /*4690*/  BSYNC B1 ;  /* 0x0000000000017941 */ /* 0x000fea0003800000 */
.L_x_111:
        /* <DEDUP_REMOVED lines=13> */
.L_x_114:
[----:B------:R-:W-:Y:S05]  /*4770*/  BSYNC B1 ;  /* 0x0000000000017941 */ /* 0x000fea0003800000 */
.L_x_113:
[----:B-----5:R-:W-:Y:S01]  /*4780*/  IMAD.U32 R4, R116, 0x10000, RZ ;  /* 0x0001000074047824 */ /* 0x020fe200078e00ff */
[----:B------:R-:W-:Y:S03]  /*4790*/  BSSY B1, `(.L_x_115) ;  /* 0x000000b000017945 */ /* 0x000fe60003800000 */
        /* <DEDUP_REMOVED lines=10> */
.L_x_116:
[----:B------:R-:W-:Y:S05]  /*4840*/  BSYNC B1 ;  /* 0x0000000000017941 */ /* 0x000fea0003800000 */
.L_x_115:
        /* <DEDUP_REMOVED lines=13> */
.L_x_118:
[----:B------:R-:W-:Y:S05]  /*4920*/  BSYNC B1 ;  /* 0x0000000000017941 */ /* 0x000fea0003800000 */
.L_x_117:
        /* <DEDUP_REMOVED lines=13> */
.L_x_120:
[----:B------:R-:W-:Y:S05]  /*4a00*/  BSYNC B1 ;  /* 0x0000000000017941 */ /* 0x000fea0003800000 */
.L_x_119:
        /* <DEDUP_REMOVED lines=13> */
.L_x_122:
[----:B------:R-:W-:Y:S05]  /*4ae0*/  BSYNC B1 ;  /* 0x0000000000017941 */ /* 0x000fea0003800000 */
.L_x_121:
        /* <DEDUP_REMOVED lines=12> */
.L_x_124:
[----:B------:R-:W-:Y:S05]  /*4bb0*/  BSYNC B1 ;  /* 0x0000000000017941 */ /* 0x000fea0003800000 */
.L_x_123:
        /* <DEDUP_REMOVED lines=13> */
.L_x_126:
[----:B------:R-:W-:Y:S05]  /*4c90*/  BSYNC B1 ;  /* 0x0000000000017941 */ /* 0x000fea0003800000 */
.L_x_125:
        /* <DEDUP_REMOVED lines=13> */
.L_x_128:
[----:B------:R-:W-:Y:S05]  /*4d70*/  BSYNC B1 ;  /* 0x0000000000017941 */ /* 0x000fea0003800000 */
.L_x_127:
        /* <DEDUP_REMOVED lines=13> */
.L_x_130:
[----:B------:R-:W-:Y:S05]  /*4e50*/  BSYNC B1 ;  /* 0x0000000000017941 */ /* 0x000fea0003800000 */
.L_x_129:
        /* <DEDUP_REMOVED lines=12> */
.L_x_132:
[----:B------:R-:W-:Y:S05]  /*4f20*/  BSYNC B1 ;  /* 0x0000000000017941 */ /* 0x000fea0003800000 */
.L_x_131:
        /* <DEDUP_REMOVED lines=13> */
.L_x_134:
[----:B------:R-:W-:Y:S05]  /*5000*/  BSYNC B1 ;  /* 0x0000000000017941 */ /* 0x000fea0003800000 */
.L_x_133:
        /* <DEDUP_REMOVED lines=12> */
.L_x_136:
[----:B------:R-:W-:Y:S05]  /*50d0*/  BSYNC B1 ;  /* 0x0000000000017941 */ /* 0x000fea0003800000 */
.L_x_135:
        /* <DEDUP_REMOVED lines=12> */
.L_x_138:
[----:B------:R-:W-:Y:S05]  /*51a0*/  BSYNC B1 ;  /* 0x0000000000017941 */ /* 0x000fea0003800000 */
.L_x_137:
[----:B-----5:R-:W-:Y:S01]  /*51b0*/  IMAD.U32 R4, R116, 0x10000, RZ ;  /* 0x0001000074047824 */ /* 0x020fe200078e00ff */
[----:B------:R-:W-:Y:S01]  /*51c0*/  ISETP.GT.AND P5, PT, R3, 0x88, P5 ;  /* 0x000000880300780c */ /* 0x000fe20002fa4270 */
        /* <DEDUP_REMOVED lines=8> */
[----:B------:R-:W-:Y:S05]  /*5250*/  @!P5 BRA `(.L_x_140) ;  /* 0x000000000004d947 */ /* 0x000fea0003800000 */
[----:B------:R0:W5:Y:S02]  /*5260*/  LDG.E.LTC128B.U16 R116, desc[UR38][R12.64+0x52] ;  /* 0x000052260c747981 */ /* 0x000164000c1e1520 */
.L_x_140:
[----:B------:R-:W-:Y:S05]  /*5270*/  BSYNC B1 ;  /* 0x0000000000017941 */ /* 0x000fea0003800000 */
.L_x_139:
[----:B0----5:R-:W-:Y:S01]  /*5280*/  IMAD.U32 R4, R116, 0x10000, RZ ;  /* 0x0001000074047824 */ /* 0x021fe200078e00ff */
        /* <DEDUP_REMOVED lines=11> */
.L_x_142:
[----:B------:R-:W-:Y:S05]  /*5340*/  BSYNC B1 ;  /* 0x0000000000017941 */ /* 0x000fea0003800000 */
.L_x_141:
[----:B0----5:R-:W-:Y:S01]  /*5350*/  IMAD.U32 R4, R116, 0x10000, RZ ;  /* 0x0001000074047824 */ /* 0x021fe200078e00ff */
        /* <DEDUP_REMOVED lines=11> */
.L_x_144:
[----:B------:R-:W-:Y:S05]  /*5410*/  BSYNC B1 ;  /* 0x0000000000017941 */ /* 0x000fea0003800000 */
.L_x_143:
        /* <DEDUP_REMOVED lines=12> */
.L_x_146:
[----:B------:R-:W-:Y:S05]  /*54e0*/  BSYNC B1 ;  /* 0x0000000000017941 */ /* 0x000fea0003800000 */
.L_x_145:
        /* <DEDUP_REMOVED lines=12> */
.L_x_148:
[----:B------:R-:W-:Y:S05]  /*55b0*/  BSYNC B1 ;  /* 0x0000000000017941 */ /* 0x000fea0003800000 */
.L_x_147:
        /* <DEDUP_REMOVED lines=12> */
.L_x_150:
[----:B------:R-:W-:Y:S05]  /*5680*/  BSYNC B1 ;  /* 0x0000000000017941 */ /* 0x000fea0003800000 */
.L_x_149:
        /* <DEDUP_REMOVED lines=12> */
.L_x_152:
[----:B------:R-:W-:Y:S05]  /*5750*/  BSYNC B1 ;  /* 0x0000000000017941 */ /* 0x000fea0003800000 */
.L_x_151:
        /* <DEDUP_REMOVED lines=9> */
.L_x_154:
[----:B------:R-:W-:Y:S05]  /*57f0*/  BSYNC B1 ;  /* 0x0000000000017941 */ /* 0x000fea0003800000 */
.L_x_153:
        /* <DEDUP_REMOVED lines=12> */
.L_x_156:
[----:B------:R-:W-:Y:S05]  /*58c0*/  BSYNC B1 ;  /* 0x0000000000017941 */ /* 0x000fea0003800000 */
.L_x_155:
[----:B------:R-:W-:Y:S05]  /*58d0*/  @!P0 BRA `(.L_x_157) ;  /* 0x0000001400848947 */ /* 0x000fea0003800000 */
[----:B-----5:R-:W-:-:S04]  /*58e0*/  IMAD.U32 R116, R116, 0x10000, RZ ;  /* 0x0001000074747824 */ /* 0x020fc800078e00ff */
[----:B------:R-:W-:-:S04]  /*58f0*/  FMUL R116, R116, R91 ;  /* 0x0000005b74747220 */ /* 0x000fc80000400000 */
[----:B------:R-:W-:-:S05]  /*5900*/  FFMA R116, R55, R90, R116 ;  /* 0x0000005a37747223 */ /* 0x000fca0000000074 */
[----:B------:R-:W-:-:S05]  /*5910*/  F2FP.BF16.F32.PACK_AB R116, RZ, R116 ;  /* 0x00000074ff74723e */ /* 0x000fca00000010ff */
[----:B------:R0:W-:Y:S01]  /*5920*/  STG.E.U16 desc[UR38][R10.64+0x72], R116 ;  /* 0x000072740a007986 */ /* 0x0001e2000c101526 */
[----:B------:R-:W-:Y:S05]  /*5930*/  BRA `(.L_x_157) ;  /* 0x00000014006c7947 */ /* 0x000fea0003800000 */
.L_x_34:
[----:B------:R-:W-:Y:S01]  /*5940*/  ULDC.64 UR4, c[0x0][0x5c0] ;  /* 0x0001700000047ab9 */ /* 0x000fe20000000a00 */
[-C--:B------:R-:W-:Y:S01]  /*5950*/  FMUL R56, R56, R90.reuse ;  /* 0x0000005a38387220 */ /* 0x080fe20000400000 */
[----:B------:R-:W-:Y:S01]  /*5960*/  LEA R10, P1, R112, UR4, 0x1 ;  /* 0x00000004700a7c11 */ /* 0x000fe2000f8208ff */
[----:B------:R-:W-:Y:S01]  /*5970*/  IMAD.SHL.U32 R7, R92, 0x2, RZ ;  /* 0x000000025c077824 */ /* 0x000fe200078e00ff */
[----:B------:R-:W-:Y:S01]  /*5980*/  ISETP.GT.AND P3, PT, R4, 0x1, PT ;  /* 0x000000010400780c */ /* 0x000fe20003f64270 */
[----:B------:R-:W-:Y:S01]  /*5990*/  FMUL R57, R57, R90 ;  /* 0x0000005a39397220 */ /* 0x000fe20000400000 */
[----:B------:R-:W-:Y:S01]  /*59a0*/  F2FP.BF16.F32.PACK_AB R56, RZ, R56 ;  /* 0x00000038ff38723e */ /* 0x000fe200000010ff */
[-C--:B------:R-:W-:Y:S01]  /*59b0*/  FMUL R58, R58, R90.reuse ;  /* 0x0000005a3a3a7220 */ /* 0x080fe20000400000 */
[----:B------:R-:W-:Y:S01]  /*59c0*/  LEA.HI.X R11, R112, UR5, R105, 0x1, P1 ;  /* 0x00000005700b7c11 */ /* 0x000fe200088f0c69 */
[-C--:B------:R-:W-:Y:S01]  /*59d0*/  FMUL R59, R59, R90.reuse ;  /* 0x0000005a3b3b7220 */ /* 0x080fe20000400000 */
[----:B------:R-:W-:Y:S01]  /*59e0*/  ISETP.GT.AND P1, PT, R3, RZ, P3 ;  /* 0x000000ff0300720c */ /* 0x000fe20001f24270 */
[----:B------:R-:W-:Y:S01]  /*59f0*/  IMAD.SHL.U32 R23, R93, 0x2, RZ ;  /* 0x000000025d177824 */ /* 0x000fe200078e00ff */
[----:B------:R-:W-:Y:S01]  /*5a00*/  ISETP.GT.AND P2, PT, R3, 0x8, P6 ;  /* 0x000000080300780c */ /* 0x000fe20003744270 */
[----:B------:R-:W-:Y:S01]  /*5a10*/  @P0 STG.E.U16 desc[UR38][R10.64], R56 ;  /* 0x000000380a000986 */ /* 0x000fe2000c101526 */
[----:B------:R-:W-:Y:S01]  /*5a20*/  SHF.L.U64.HI R5, R92, 0x1, R95 ;  /* 0x000000015c057819 */ /* 0x000fe2000001025f */
[----:B------:R-:W-:Y:S01]  /*5a30*/  FMUL R60, R60, R90 ;  /* 0x0000005a3c3c7220 */ /* 0x000fe20000400000 */
[----:B------:R-:W-:Y:S01]  /*5a40*/  IADD3 R8, P0, R7, R10, RZ ;  /* 0x0000000a07087210 */ /* 0x000fe20007f1e0ff */
[-C--:B------:R-:W-:Y:S01]  /*5a50*/  FMUL R61, R61, R90.reuse ;  /* 0x0000005a3d3d7220 */ /* 0x080fe20000400000 */
[----:B------:R-:W-:Y:S01]  /*5a60*/  F2FP.BF16.F32.PACK_AB R57, RZ, R57 ;  /* 0x00000039ff39723e */ /* 0x000fe200000010ff */
[----:B------:R-:W-:Y:S01]  /*5a70*/  FMUL R63, R63, R90 ;  /* 0x0000005a3f3f7220 */ /* 0x000fe20000400000 */
[----:B------:R-:W-:Y:S01]  /*5a80*/  F2FP.BF16.F32.PACK_AB R58, RZ, R58 ;  /* 0x0000003aff3a723e */ /* 0x000fe200000010ff */
[----:B------:R-:W-:Y:S01]  /*5a90*/  IMAD.X R9, R5, 0x1, R11, P0 ;  /* 0x0000000105097824 */ /* 0x000fe200000e060b */
[----:B------:R-:W-:Y:S01]  /*5aa0*/  ISETP.GT.AND P0, PT, R3, 0x8, P3 ;  /* 0x000000080300780c */ /* 0x000fe20001f04270 */
[----:B------:R-:W-:Y:S01]  /*5ab0*/  @P1 STG.E.U16 desc[UR38][R10.64+0x2], R57 ;  /* 0x000002390a001986 */ /* 0x000fe2000c101526 */
[----:B------:R-:W-:Y:S01]  /*5ac0*/  F2FP.BF16.F32.PACK_AB R59, RZ, R59 ;  /* 0x0000003bff3b723e */ /* 0x000fe200000010ff */
[----:B------:R-:W-:Y:S01]  /*5ad0*/  FMUL R62, R62, R90 ;  /* 0x0000005a3e3e7220 */ /* 0x000fe20000400000 */
[----:B------:R-:W-:Y:S01]  /*5ae0*/  SHF.L.U64.HI R13, R93, 0x1, R94 ;  /* 0x000000015d0d7819 */ /* 0x000fe2000001025e */
[----:B------:R-:W-:Y:S01]  /*5af0*/  @P2 STG.E.U16 desc[UR38][R8.64], R58 ;  /* 0x0000003a08002986 */ /* 0x000fe2000c101526 */
[----:B------:R-:W-:Y:S01]  /*5b00*/  IADD3 R6, P1, P2, R23, R10, R7 ;  /* 0x0000000a17067210 */ /* 0x000fe20007a3e007 */
[-C--:B------:R-:W-:Y:S01]  /*5b10*/  FMUL R64, R64, R90.reuse ;  /* 0x0000005a40407220 */ /* 0x080fe20000400000 */
[C---:B------:R-:W-:Y:S01]  /*5b20*/  ISETP.GT.AND P4, PT, R4.reuse, 0x8, PT ;  /* 0x000000080400780c */ /* 0x040fe20003f84270 */
[-C--:B------:R-:W-:Y:S01]  /*5b30*/  FMUL R65, R65, R90.reuse ;  /* 0x0000005a41417220 */ /* 0x080fe20000400000 */
[----:B------:R-:W-:Y:S01]  /*5b40*/  ISETP.GT.AND P3, PT, R4, 0x9, PT ;  /* 0x000000090400780c */ /* 0x000fe20003f64270 */
[-C--:B------:R-:W-:Y:S01]  /*5b50*/  FMUL R66, R66, R90.reuse ;  /* 0x0000005a42427220 */ /* 0x080fe20000400000 */
[----:B------:R-:W-:Y:S01]  /*5b60*/  IADD3.X R7, R13, R11, R5, P1, P2 ;  /* 0x0000000b0d077210 */ /* 0x000fe20000fe4405 */
[----:B------:R-:W-:Y:S01]  /*5b70*/  @P0 STG.E.U16 desc[UR38][R8.64+0x2], R59 ;  /* 0x0000023b08000986 */ /* 0x000fe2000c101526 */
[----:B------:R-:W-:Y:S01]  /*5b80*/  ISETP.GT.AND P1, PT, R3, RZ, P4 ;  /* 0x000000ff0300720c */ /* 0x000fe20002724270 */
[-C--:B------:R-:W-:Y:S01]  /*5b90*/  FMUL R67, R67, R90.reuse ;  /* 0x0000005a43437220 */ /* 0x080fe20000400000 */
[----:B------:R-:W-:Y:S01]  /*5ba0*/  ISETP.GT.AND P0, PT, R3, RZ, P3 ;  /* 0x000000ff0300720c */ /* 0x000fe20001f04270 */
[----:B------:R-:W-:Y:S01]  /*5bb0*/  FMUL R68, R68, R90 ;  /* 0x0000005a44447220 */ /* 0x000fe20000400000 */
[----:B------:R-:W-:Y:S01]  /*5bc0*/  F2FP.BF16.F32.PACK_AB R60, RZ, R60 ;  /* 0x0000003cff3c723e */ /* 0x000fe200000010ff */
[-C--:B------:R-:W-:Y:S01]  /*5bd0*/  FMUL R69, R69, R90.reuse ;  /* 0x0000005a45457220 */ /* 0x080fe20000400000 */
[----:B------:R-:W-:Y:S01]  /*5be0*/  F2FP.BF16.F32.PACK_AB R61, RZ, R61 ;  /* 0x0000003dff3d723e */ /* 0x000fe200000010ff */
[-C--:B------:R-:W-:Y:S01]  /*5bf0*/  FMUL R70, R70, R90.reuse ;  /* 0x0000005a46467220 */ /* 0x080fe20000400000 */
[----:B------:R-:W-:Y:S01]  /*5c00*/  F2FP.BF16.F32.PACK_AB R63, RZ, R63 ;  /* 0x0000003fff3f723e */ /* 0x000fe200000010ff */
[----:B------:R-:W-:Y:S01]  /*5c10*/  FMUL R71, R71, R90 ;  /* 0x0000005a47477220 */ /* 0x000fe20000400000 */
[----:B------:R-:W-:Y:S01]  /*5c20*/  F2FP.BF16.F32.PACK_AB R62, RZ, R62 ;  /* 0x0000003eff3e723e */ /* 0x000fe200000010ff */
[----:B------:R-:W-:Y:S01]  /*5c30*/  FMUL R72, R72, R90 ;  /* 0x0000005a48487220 */ /* 0x000fe20000400000 */
[----:B------:R-:W-:Y:S01]  /*5c40*/  F2FP.BF16.F32.PACK_AB R64, RZ, R64 ;  /* 0x00000040ff40723e */ /* 0x000fe200000010ff */
[----:B------:R-:W-:Y:S01]  /*5c50*/  @P1 STG.E.U16 desc[UR38][R10.64+0x10], R60 ;  /* 0x0000103c0a001986 */ /* 0x000fe2000c101526 */
[----:B------:R-:W-:Y:S01]  /*5c60*/  ISETP.GT.AND P1, PT, R3, 0x8, P4 ;  /* 0x000000080300780c */ /* 0x000fe20002724270 */
[-C--:B------:R-:W-:Y:S01]  /*5c70*/  FMUL R73, R73, R90.reuse ;  /* 0x0000005a49497220 */ /* 0x080fe20000400000 */
[----:B------:R-:W-:Y:S01]  /*5c80*/  ISETP.GT.AND P2, PT, R4, 0x11, PT ;  /* 0x000000110400780c */ /* 0x000fe20003f44270 */
[----:B------:R-:W-:Y:S01]  /*5c90*/  @P0 STG.E.U16 desc[UR38][R10.64+0x12], R61 ;  /* 0x0000123d0a000986 */ /* 0x000fe2000c101526 */
[----:B------:R-:W-:Y:S01]  /*5ca0*/  ISETP.GT.AND P0, PT, R3, 0x8, P3 ;  /* 0x000000080300780c */ /* 0x000fe20001f04270 */
[-C--:B------:R-:W-:Y:S01]  /*5cb0*/  FMUL R74, R74, R90.reuse ;  /* 0x0000005a4a4a7220 */ /* 0x080fe20000400000 */
[----:B------:R-:W-:Y:S01]  /*5cc0*/  ISETP.GT.AND P3, PT, R4, 0x10, PT ;  /* 0x000000100400780c */ /* 0x000fe20003f64270 */
[-C--:B------:R-:W-:Y:S01]  /*5cd0*/  FMUL R75, R75, R90.reuse ;  /* 0x0000005a4b4b7220 */ /* 0x080fe20000400000 */
[----:B------:R-:W-:Y:S01]  /*5ce0*/  F2FP.BF16.F32.PACK_AB R65, RZ, R65 ;  /* 0x00000041ff41723e */ /* 0x000fe200000010ff */
[----:B------:R-:W-:Y:S01]  /*5cf0*/  FMUL R76, R76, R90 ;  /* 0x0000005a4c4c7220 */ /* 0x000fe20000400000 */
[----:B------:R-:W-:Y:S01]  /*5d00*/  F2FP.BF16.F32.PACK_AB R66, RZ, R66 ;  /* 0x00000042ff42723e */ /* 0x000fe200000010ff */
[----:B------:R-:W-:Y:S01]  /*5d10*/  FMUL R77, R77, R90 ;  /* 0x0000005a4d4d7220 */ /* 0x000fe20000400000 */
[----:B------:R-:W-:Y:S01]  /*5d20*/  F2FP.BF16.F32.PACK_AB R67, RZ, R67 ;  /* 0x00000043ff43723e */ /* 0x000fe200000010ff */
[----:B------:R-:W-:Y:S01]  /*5d30*/  @P1 STG.E.U16 desc[UR38][R8.64+0x10], R62 ;  /* 0x0000103e08001986 */ /* 0x000fe2000c101526 */
[----:B------:R-:W-:Y:S01]  /*5d40*/  F2FP.BF16.F32.PACK_AB R68, RZ, R68 ;  /* 0x00000044ff44723e */ /* 0x000fe200000010ff */
[-C--:B------:R-:W-:Y:S01]  /*5d50*/  FMUL R78, R78, R90.reuse ;  /* 0x0000005a4e4e7220 */ /* 0x080fe20000400000 */
[----:B------:R-:W-:Y:S01]  /*5d60*/  ISETP.GT.AND P1, PT, R4, 0x19, PT ;  /* 0x000000190400780c */ /* 0x000fe20003f24270 */
[----:B------:R-:W-:Y:S01]  /*5d70*/  @P0 STG.E.U16 desc[UR38][R8.64+0x12], R63 ;  /* 0x0000123f08000986 */ /* 0x000fe2000c101526 */
[----:B------:R-:W-:Y:S01]  /*5d80*/  ISETP.GT.AND P0, PT, R3, RZ, P3 ;  /* 0x000000ff0300720c */ /* 0x000fe20001f04270 */
[-C--:B------:R-:W-:Y:S01]  /*5d90*/  FMUL R79, R79, R90.reuse ;  /* 0x0000005a4f4f7220 */ /* 0x080fe20000400000 */
[----:B------:R-:W-:Y:S01]  /*5da0*/  F2FP.BF16.F32.PACK_AB R69, RZ, R69 ;  /* 0x00000045ff45723e */ /* 0x000fe200000010ff */
[----:B------:R-:W-:Y:S01]  /*5db0*/  FMUL R80, R80, R90 ;  /* 0x0000005a50507220 */ /* 0x000fe20000400000 */
[----:B------:R-:W-:Y:S01]  /*5dc0*/  F2FP.BF16.F32.PACK_AB R70, RZ, R70 ;  /* 0x00000046ff46723e */ /* 0x000fe200000010ff */
        /* <DEDUP_REMOVED lines=8> */
[----:B------:R-:W-:Y:S01]  /*5e50*/  @P0 STG.E.U16 desc[UR38][R10.64+0x20], R64 ;  /* 0x000020400a000986 */ /* 0x000fe2000c101526 */
[----:B------:R-:W-:Y:S01]  /*5e60*/  ISETP.GT.AND P0, PT, R3, RZ, P2 ;  /* 0x000000ff0300720c */ /* 0x000fe20001704270 */
[-C--:B------:R-:W-:Y:S01]  /*5e70*/  FMUL R85, R85, R90.reuse ;  /* 0x0000005a55557220 */ /* 0x080fe20000400000 */
[----:B------:R-:W-:Y:S01]  /*5e80*/  F2FP.BF16.F32.PACK_AB R75, RZ, R75 ;  /* 0x0000004bff4b723e */ /* 0x000fe200000010ff */
[-C--:B------:R-:W-:Y:S01]  /*5e90*/  FMUL R86, R86, R90.reuse ;  /* 0x0000005a56567220 */ /* 0x080fe20000400000 */
[----:B------:R-:W-:Y:S01]  /*5ea0*/  ISETP.GT.AND P5, PT, R4, 0x28, PT ;  /* 0x000000280400780c */ /* 0x000fe20003fa4270 */
[----:B------:R-:W-:Y:S01]  /*5eb0*/  FMUL R87, R87, R90 ;  /* 0x0000005a57577220 */ /* 0x000fe20000400000 */
[----:B------:R-:W-:Y:S01]  /*5ec0*/  F2FP.BF16.F32.PACK_AB R76, RZ, R76 ;  /* 0x0000004cff4c723e */ /* 0x000fe200000010ff */
[-C--:B------:R-:W-:Y:S01]  /*5ed0*/  FMUL R24, R24, R90.reuse ;  /* 0x0000005a18187220 */ /* 0x080fe20000400000 */
[----:B------:R-:W-:Y:S01]  /*5ee0*/  ISETP.GT.AND P4, PT, R4, 0x29, PT ;  /* 0x000000290400780c */ /* 0x000fe20003f84270 */
[-C--:B------:R-:W-:Y:S01]  /*5ef0*/  FMUL R25, R25, R90.reuse ;  /* 0x0000005a19197220 */ /* 0x080fe20000400000 */
[----:B------:R-:W-:Y:S01]  /*5f00*/  F2FP.BF16.F32.PACK_AB R77, RZ, R77 ;  /* 0x0000004dff4d723e */ /* 0x000fe200000010ff */
[----:B------:R-:W-:Y:S01]  /*5f10*/  FMUL R26, R26, R90 ;  /* 0x0000005a1a1a7220 */ /* 0x000fe20000400000 */
[----:B------:R-:W-:Y:S01]  /*5f20*/  F2FP.BF16.F32.PACK_AB R78, RZ, R78 ;  /* 0x0000004eff4e723e */ /* 0x000fe200000010ff */
[----:B------:R-:W-:Y:S01]  /*5f30*/  @P0 STG.E.U16 desc[UR38][R10.64+0x22], R65 ;  /* 0x000022410a000986 */ /* 0x000fe2000c101526 */
[----:B------:R-:W-:Y:S01]  /*5f40*/  ISETP.GT.AND P0, PT, R3, 0x8, P3 ;  /* 0x000000080300780c */ /* 0x000fe20001f04270 */
[-C--:B------:R-:W-:Y:S01]  /*5f50*/  FMUL R27, R27, R90.reuse ;  /* 0x0000005a1b1b7220 */ /* 0x080fe20000400000 */
[----:B------:R-:W-:Y:S01]  /*5f60*/  F2FP.BF16.F32.PACK_AB R79, RZ, R79 ;  /* 0x0000004fff4f723e */ /* 0x000fe200000010ff */
[-C--:B------:R-:W-:Y:S01]  /*5f70*/  FMUL R28, R28, R90.reuse ;  /* 0x0000005a1c1c7220 */ /* 0x080fe20000400000 */
[----:B------:R-:W-:Y:S01]  /*5f80*/  ISETP.GT.AND P3, PT, R4, 0x30, PT ;  /* 0x000000300400780c */ /* 0x000fe20003f64270 */
        /* <DEDUP_REMOVED lines=8> */
[----:B------:R-:W-:Y:S01]  /*6010*/  @P0 STG.E.U16 desc[UR38][R8.64+0x20], R66 ;  /* 0x0000204208000986 */ /* 0x000fe2000c101526 */
[----:B------:R-:W-:Y:S01]  /*6020*/  ISETP.GT.AND P0, PT, R3, 0x8, P2 ;  /* 0x000000080300780c */ /* 0x000fe20001704270 */
[-C--:B------:R-:W-:Y:S01]  /*6030*/  FMUL R33, R33, R90.reuse ;  /* 0x0000005a21217220 */ /* 0x080fe20000400000 */
[----:B------:R-:W-:Y:S01]  /*6040*/  ISETP.GT.AND P2, PT, R4, 0x18, PT ;  /* 0x000000180400780c */ /* 0x000fe20003f44270 */
[----:B------:R-:W-:Y:S01]  /*6050*/  FMUL R34, R34, R90 ;  /* 0x0000005a22227220 */ /* 0x000fe20000400000 */
[----:B------:R-:W-:Y:S01]  /*6060*/  F2FP.BF16.F32.PACK_AB R84, RZ, R84 ;  /* 0x00000054ff54723e */ /* 0x000fe200000010ff */
[-C--:B------:R-:W-:Y:S01]  /*6070*/  FMUL R35, R35, R90.reuse ;  /* 0x0000005a23237220 */ /* 0x080fe20000400000 */
[----:B------:R-:W-:Y:S01]  /*6080*/  P2R R5, PR, RZ, 0x20 ;  /* 0x00000020ff057803 */ /* 0x000fe20000000000 */
[-C--:B------:R-:W-:Y:S01]  /*6090*/  FMUL R36, R36, R90.reuse ;  /* 0x0000005a24247220 */ /* 0x080fe20000400000 */
[----:B------:R-:W-:Y:S01]  /*60a0*/  F2FP.BF16.F32.PACK_AB R85, RZ, R85 ;  /* 0x00000055ff55723e */ /* 0x000fe200000010ff */
[----:B------:R-:W-:Y:S01]  /*60b0*/  FMUL R37, R37, R90 ;  /* 0x0000005a25257220 */ /* 0x000fe20000400000 */
[----:B------:R-:W-:Y:S01]  /*60c0*/  F2FP.BF16.F32.PACK_AB R86, RZ, R86 ;  /* 0x00000056ff56723e */ /* 0x000fe200000010ff */
[-C--:B------:R-:W-:Y:S01]  /*60d0*/  FMUL R38, R38, R90.reuse ;  /* 0x0000005a26267220 */ /* 0x080fe20000400000 */
[----:B------:R-:W-:Y:S01]  /*60e0*/  F2FP.BF16.F32.PACK_AB R87, RZ, R87 ;  /* 0x00000057ff57723e */ /* 0x000fe200000010ff */
[----:B------:R-:W-:Y:S01]  /*60f0*/  @P0 STG.E.U16 desc[UR38][R8.64+0x22], R67 ;  /* 0x0000224308000986 */ /* 0x000fe2000c101526 */
[----:B------:R-:W-:Y:S01]  /*6100*/  ISETP.GT.AND P0, PT, R3, RZ, P2 ;  /* 0x000000ff0300720c */ /* 0x000fe20001704270 */
        /* <DEDUP_REMOVED lines=36> */
[----:B------:R-:W-:Y:S01]  /*6350*/  FMUL R55, R55, R90 ;  /* 0x0000005a37377220 */ /* 0x000fe20000400000 */
[----:B------:R-:W-:-:S02]  /*6360*/  F2FP.BF16.F32.PACK_AB R39, RZ, R39 ;  /* 0x00000027ff27723e */ /* 0x000fc400000010ff */
[----:B------:R-:W-:Y:S01]  /*6370*/  F2FP.BF16.F32.PACK_AB R40, RZ, R40 ;  /* 0x00000028ff28723e */ /* 0x000fe200000010ff */
[----:B------:R-:W-:Y:S01]  /*6380*/  @P0 STG.E.U16 desc[UR38][R8.64+0x30], R70 ;  /* 0x0000304608000986 */ /* 0x000fe2000c101526 */
[----:B------:R-:W-:Y:S02]  /*6390*/  ISETP.GT.AND P0, PT, R3, 0x8, P1 ;  /* 0x000000080300780c */ /* 0x000fe40000f04270 */
[----:B------:R-:W-:Y:S02]  /*63a0*/  ISETP.GT.AND P1, PT, R4, 0x21, PT ;  /* 0x000000210400780c */ /* 0x000fe40003f24270 */
[----:B------:R-:W-:Y:S02]  /*63b0*/  F2FP.BF16.F32.PACK_AB R41, RZ, R41 ;  /* 0x00000029ff29723e */ /* 0x000fe400000010ff */
[----:B------:R-:W-:Y:S02]  /*63c0*/  F2FP.BF16.F32.PACK_AB R42, RZ, R42 ;  /* 0x0000002aff2a723e */ /* 0x000fe400000010ff */
[----:B------:R-:W-:-:S02]  /*63d0*/  F2FP.BF16.F32.PACK_AB R43, RZ, R43 ;  /* 0x0000002bff2b723e */ /* 0x000fc400000010ff */
[----:B------:R-:W-:Y:S02]  /*63e0*/  F2FP.BF16.F32.PACK_AB R44, RZ, R44 ;  /* 0x0000002cff2c723e */ /* 0x000fe400000010ff */
[----:B------:R-:W-:Y:S01]  /*63f0*/  F2FP.BF16.F32.PACK_AB R45, RZ, R45 ;  /* 0x0000002dff2d723e */ /* 0x000fe200000010ff */
[----:B------:R-:W-:Y:S01]  /*6400*/  @P0 STG.E.U16 desc[UR38][R8.64+0x32], R71 ;  /* 0x0000324708000986 */ /* 0x000fe2000c101526 */
[----:B------:R-:W-:Y:S02]  /*6410*/  ISETP.GT.AND P0, PT, R3, RZ, P2 ;  /* 0x000000ff0300720c */ /* 0x000fe40001704270 */
[----:B------:R-:W-:Y:S02]  /*6420*/  F2FP.BF16.F32.PACK_AB R46, RZ, R46 ;  /* 0x0000002eff2e723e */ /* 0x000fe400000010ff */
[----:B------:R-:W-:Y:S02]  /*6430*/  F2FP.BF16.F32.PACK_AB R47, RZ, R47 ;  /* 0x0000002fff2f723e */ /* 0x000fe400000010ff */
[----:B------:R-:W-:-:S02]  /*6440*/  F2FP.BF16.F32.PACK_AB R48, RZ, R48 ;  /* 0x00000030ff30723e */ /* 0x000fc400000010ff */
[----:B------:R-:W-:Y:S02]  /*6450*/  F2FP.BF16.F32.PACK_AB R49, RZ, R49 ;  /* 0x00000031ff31723e */ /* 0x000fe400000010ff */
[----:B------:R-:W-:Y:S02]  /*6460*/  F2FP.BF16.F32.PACK_AB R50, RZ, R50 ;  /* 0x00000032ff32723e */ /* 0x000fe400000010ff */
[----:B------:R-:W-:Y:S01]  /*6470*/  F2FP.BF16.F32.PACK_AB R51, RZ, R51 ;  /* 0x00000033ff33723e */ /* 0x000fe200000010ff */
[----:B------:R-:W-:Y:S01]  /*6480*/  @P0 STG.E.U16 desc[UR38][R10.64+0x40], R72 ;  /* 0x000040480a000986 */ /* 0x000fe2000c101526 */
[----:B------:R-:W-:Y:S02]  /*6490*/  ISETP.GT.AND P0, PT, R3, RZ, P1 ;  /* 0x000000ff0300720c */ /* 0x000fe40000f04270 */
[----:B------:R-:W-:Y:S02]  /*64a0*/  F2FP.BF16.F32.PACK_AB R52, RZ, R52 ;  /* 0x00000034ff34723e */ /* 0x000fe400000010ff */
[----:B------:R-:W-:-:S02]  /*64b0*/  F2FP.BF16.F32.PACK_AB R53, RZ, R53 ;  /* 0x00000035ff35723e */ /* 0x000fc400000010ff */
[----:B------:R-:W-:Y:S02]  /*64c0*/  F2FP.BF16.F32.PACK_AB R54, RZ, R54 ;  /* 0x00000036ff36723e */ /* 0x000fe400000010ff */
[----:B------:R-:W-:-:S05]  /*64d0*/  F2FP.BF16.F32.PACK_AB R55, RZ, R55 ;  /* 0x00000037ff37723e */ /* 0x000fca00000010ff */
[----:B------:R-:W-:Y:S01]  /*64e0*/  @P0 STG.E.U16 desc[UR38][R10.64+0x42], R73 ;  /* 0x000042490a000986 */ /* 0x000fe2000c101526 */
[----:B------:R-:W-:Y:S02]  /*64f0*/  ISETP.GT.AND P0, PT, R3, 0x8, P2 ;  /* 0x000000080300780c */ /* 0x000fe40001704270 */
[----:B------:R-:W-:-:S11]  /*6500*/  ISETP.GT.AND P2, PT, R4, 0x38, PT ;  /* 0x000000380400780c */ /* 0x000fd60003f44270 */
[----:B------:R-:W-:Y:S01]  /*6510*/  @P0 STG.E.U16 desc[UR38][R8.64+0x40], R74 ;  /* 0x0000404a08000986 */ /* 0x000fe2000c101526 */
[----:B------:R-:W-:-:S13]  /*6520*/  ISETP.GT.AND P0, PT, R3, 0x8, P1 ;  /* 0x000000080300780c */ /* 0x000fda0000f04270 */
[----:B------:R-:W-:Y:S01]  /*6530*/  @P0 STG.E.U16 desc[UR38][R8.64+0x42], R75 ;  /* 0x0000424b08000986 */ /* 0x000fe2000c101526 */
[----:B------:R-:W-:-:S13]  /*6540*/  ISETP.GT.AND P0, PT, R3, RZ, P5 ;  /* 0x000000ff0300720c */ /* 0x000fda0002f04270 */
[----:B------:R-:W-:Y:S01]  /*6550*/  @P0 STG.E.U16 desc[UR38][R10.64+0x50], R76 ;  /* 0x0000504c0a000986 */ /* 0x000fe2000c101526 */
[----:B------:R-:W-:-:S13]  /*6560*/  ISETP.GT.AND P0, PT, R3, RZ, P4 ;  /* 0x000000ff0300720c */ /* 0x000fda0002704270 */
[----:B------:R-:W-:Y:S01]  /*6570*/  @P0 STG.E.U16 desc[UR38][R10.64+0x52], R77 ;  /* 0x0000524d0a000986 */ /* 0x000fe2000c101526 */
[----:B------:R-:W-:-:S13]  /*6580*/  ISETP.GT.AND P0, PT, R3, 0x8, P5 ;  /* 0x000000080300780c */ /* 0x000fda0002f04270 */
[----:B------:R-:W-:Y:S01]  /*6590*/  @P0 STG.E.U16 desc[UR38][R8.64+0x50], R78 ;  /* 0x0000504e08000986 */ /* 0x000fe2000c101526 */
[----:B------:R-:W-:-:S13]  /*65a0*/  ISETP.GT.AND P0, PT, R3, 0x8, P4 ;  /* 0x000000080300780c */ /* 0x000fda0002704270 */
[----:B------:R-:W-:Y:S01]  /*65b0*/  @P0 STG.E.U16 desc[UR38][R8.64+0x52], R79 ;  /* 0x0000524f08000986 */ /* 0x000fe2000c101526 */
[----:B------:R-:W-:-:S13]  /*65c0*/  ISETP.GT.AND P0, PT, R3, RZ, P3 ;  /* 0x000000ff0300720c */ /* 0x000fda0001f04270 */
[----:B------:R-:W-:Y:S01]  /*65d0*/  @P0 STG.E.U16 desc[UR38][R10.64+0x60], R80 ;  /* 0x000060500a000986 */ /* 0x000fe2000c101526 */
[----:B------:R-:W-:-:S04]  /*65e0*/  ISETP.GT.AND P0, PT, R4, 0x31, PT ;  /* 0x000000310400780c */ /* 0x000fc80003f04270 */
[----:B------:R-:W-:-:S13]  /*65f0*/  ISETP.GT.AND P1, PT, R3, RZ, P0 ;  /* 0x000000ff0300720c */ /* 0x000fda0000724270 */
[----:B------:R-:W-:Y:S01]  /*6600*/  @P1 STG.E.U16 desc[UR38][R10.64+0x62], R81 ;  /* 0x000062510a001986 */ /* 0x000fe2000c101526 */
[----:B------:R-:W-:-:S13]  /*6610*/  ISETP.GT.AND P1, PT, R3, 0x8, P3 ;  /* 0x000000080300780c */ /* 0x000fda0001f24270 */
[----:B------:R-:W-:Y:S01]  /*6620*/  @P1 STG.E.U16 desc[UR38][R8.64+0x60], R82 ;  /* 0x0000605208001986 */ /* 0x000fe2000c101526 */
[----:B------:R-:W-:-:S13]  /*6630*/  ISETP.GT.AND P1, PT, R3, 0x8, P0 ;  /* 0x000000080300780c */ /* 0x000fda0000724270 */
[----:B------:R-:W-:Y:S01]  /*6640*/  @P1 STG.E.U16 desc[UR38][R8.64+0x62], R83 ;  /* 0x0000625308001986 */ /* 0x000fe2000c101526 */
[----:B------:R-:W-:-:S05]  /*6650*/  IADD3 R14, P1, R23, R8, RZ ;  /* 0x00000008170e7210 */ /* 0x000fca0007f3e0ff */
[----:B------:R-:W-:Y:S01]  /*6660*/  IMAD.X R15, R13, 0x1, R9, P1 ;  /* 0x000000010d0f7824 */ /* 0x000fe200008e0609 */
[----:B------:R-:W-:-:S13]  /*6670*/  ISETP.GT.AND P1, PT, R3, RZ, P2 ;  /* 0x000000ff0300720c */ /* 0x000fda0001724270 */
[----:B------:R-:W-:Y:S01]  /*6680*/  @P1 STG.E.U16 desc[UR38][R10.64+0x70], R84 ;  /* 0x000070540a001986 */ /* 0x000fe2000c101526 */
[----:B------:R-:W-:-:S05]  /*6690*/  IADD3 R20, P1, R23, R8, RZ ;  /* 0x0000000817147210 */ /* 0x000fca0007f3e0ff */
[----:B------:R-:W-:Y:S01]  /*66a0*/  IMAD.X R21, R13, 0x1, R9, P1 ;  /* 0x000000010d157824 */ /* 0x000fe200008e0609 */
[----:B------:R-:W-:-:S05]  /*66b0*/  IADD3 R12, P1, R23, R10, RZ ;  /* 0x0000000a170c7210 */ /* 0x000fca0007f3e0ff */
[----:B------:R-:W-:Y:S01]  /*66c0*/  IMAD.X R13, R13, 0x1, R11, P1 ;  /* 0x000000010d0d7824 */ /* 0x000fe200008e060b */
[----:B------:R-:W-:-:S04]  /*66d0*/  ISETP.GT.AND P1, PT, R4, 0x39, PT ;  /* 0x000000390400780c */ /* 0x000fc80003f24270 */
[----:B------:R-:W-:-:S13]  /*66e0*/  ISETP.GT.AND P5, PT, R3, RZ, P1 ;  /* 0x000000ff0300720c */ /* 0x000fda0000fa4270 */
[----:B------:R-:W-:Y:S01]  /*66f0*/  @P5 STG.E.U16 desc[UR38][R10.64+0x72], R85 ;  /* 0x000072550a005986 */ /* 0x000fe2000c101526 */
[----:B------:R-:W-:-:S13]  /*6700*/  ISETP.GT.AND P5, PT, R3, 0x8, P2 ;  /* 0x000000080300780c */ /* 0x000fda00017a4270 */
[----:B------:R-:W-:Y:S01]  /*6710*/  @P5 STG.E.U16 desc[UR38][R8.64+0x70], R86 ;  /* 0x0000705608005986 */ /* 0x000fe2000c101526 */
[----:B------:R-:W-:-:S13]  /*6720*/  ISETP.GT.AND P5, PT, R3, 0x8, P1 ;  /* 0x000000080300780c */ /* 0x000fda0000fa4270 */
[----:B------:R0:W-:Y:S01]  /*6730*/  @P5 STG.E.U16 desc[UR38][R8.64+0x72], R87 ;  /* 0x0000725708005986 */ /* 0x0001e2000c101526 */
[C---:B------:R-:W-:Y:S02]  /*6740*/  ISETP.GT.AND P5, PT, R3.reuse, 0x80, P6 ;  /* 0x000000800300780c */ /* 0x040fe400037a4270 */
[----:B------:R-:W-:-:S11]  /*6750*/  ISETP.GT.AND P6, PT, R3, 0x88, P6 ;  /* 0x000000880300780c */ /* 0x000fd600037c4270 */
[----:B------:R-:W-:Y:S01]  /*6760*/  @P5 STG.E.U16 desc[UR38][R12.64], R24 ;  /* 0x000000180c005986 */ /* 0x000fe2000c101526 */
[----:B------:R-:W-:-:S04]  /*6770*/  ISETP.GT.AND P5, PT, R4, 0x1, PT ;  /* 0x000000010400780c */ /* 0x000fc80003fa4270 */
[----:B------:R-:W-:-:S13]  /*6780*/  ISETP.GT.AND P5, PT, R3, 0x80, P5 ;  /* 0x000000800300780c */ /* 0x000fda0002fa4270 */
[----:B0-----:R-:W-:Y:S02]  /*6790*/  @P5 IMAD.MOV.U32 R8, RZ, RZ, R12 ;  /* 0x000000ffff085224 */ /* 0x001fe400078e000c */
[----:B------:R-:W-:-:S05]  /*67a0*/  @P5 IMAD.MOV.U32 R9, RZ, RZ, R13 ;  /* 0x000000ffff095224 */ /* 0x000fca00078e000d */
[----:B------:R0:W-:Y:S01]  /*67b0*/  @P5 STG.E.U16 desc[UR38][R8.64+0x2], R25 ;  /* 0x0000021908005986 */ /* 0x0001e2000c101526 */
[----:B------:R-:W-:-:S03]  /*67c0*/  ISETP.NE.AND P5, PT, R5, RZ, PT ;  /* 0x000000ff0500720c */ /* 0x000fc60003fa5270 */
[----:B------:R-:W-:Y:S01]  /*67d0*/  @P6 STG.E.U16 desc[UR38][R14.64], R26 ;  /* 0x0000001a0e006986 */ /* 0x000fe2000c101526 */
[----:B------:R-:W-:-:S04]  /*67e0*/  ISETP.GT.AND P6, PT, R4, 0x1, PT ;  /* 0x000000010400780c */ /* 0x000fc80003fc4270 */
[----:B------:R-:W-:-:S13]  /*67f0*/  ISETP.GT.AND P6, PT, R3, 0x88, P6 ;  /* 0x000000880300780c */ /* 0x000fda00037c4270 */
[----:B------:R-:W-:Y:S01]  /*6800*/  @P6 STG.E.U16 desc[UR38][R20.64+0x2], R27 ;  /* 0x0000021b14006986 */ /* 0x000fe2000c101526 */
[----:B------:R-:W-:-:S04]  /*6810*/  ISETP.GT.AND P6, PT, R4, 0x8, PT ;  /* 0x000000080400780c */ /* 0x000fc80003fc4270 */
[----:B------:R-:W-:-:S13]  /*6820*/  ISETP.GT.AND P6, PT, R3, 0x80, P6 ;  /* 0x000000800300780c */ /* 0x000fda00037c4270 */
[----:B0-----:R-:W-:Y:S02]  /*6830*/  @P6 IMAD.MOV.U32 R8, RZ, RZ, R12 ;  /* 0x000000ffff086224 */ /* 0x001fe400078e000c */
[----:B------:R-:W-:-:S05]  /*6840*/  @P6 IMAD.MOV.U32 R9, RZ, RZ, R13 ;  /* 0x000000ffff096224 */ /* 0x000fca00078e000d */
[----:B------:R0:W-:Y:S01]  /*6850*/  @P6 STG.E.U16 desc[UR38][R8.64+0x10], R28 ;  /* 0x0000101c08006986 */ /* 0x0001e2000c101526 */
[----:B------:R-:W-:-:S04]  /*6860*/  ISETP.GT.AND P6, PT, R4, 0x9, PT ;  /* 0x000000090400780c */ /* 0x000fc80003fc4270 */
[----:B------:R-:W-:-:S13]  /*6870*/  ISETP.GT.AND P6, PT, R3, 0x80, P6 ;  /* 0x000000800300780c */ /* 0x000fda00037c4270 */
[----:B0-----:R-:W-:Y:S02]  /*6880*/  @P6 IMAD.MOV.U32 R8, RZ, RZ, R12 ;  /* 0x000000ffff086224 */ /* 0x001fe400078e000c */
[----:B------:R-:W-:-:S05]  /*6890*/  @P6 IMAD.MOV.U32 R9, RZ, RZ, R13 ;  /* 0x000000ffff096224 */ /* 0x000fca00078e000d */
[----:B------:R0:W-:Y:S01]  /*68a0*/  @P6 STG.E.U16 desc[UR38][R8.64+0x12], R29 ;  /* 0x0000121d08006986 */ /* 0x0001e2000c101526 */
[----:B------:R-:W-:-:S04]  /*68b0*/  ISETP.GT.AND P6, PT, R4, 0x8, PT ;  /* 0x000000080400780c */ /* 0x000fc80003fc4270 */
[----:B------:R-:W-:-:S13]  /*68c0*/  ISETP.GT.AND P6, PT, R3, 0x88, P6 ;  /* 0x000000880300780c */ /* 0x000fda00037c4270 */
        /* <DEDUP_REMOVED lines=45> */
[----:B------:R-:W-:Y:S01]  /*6ba0*/  @P6 STG.E.U16 desc[UR38][R8.64+0x42], R41 ;  /* 0x0000422908006986 */ /* 0x000fe2000c101526 */
[----:B------:R-:W-:-:S04]  /*6bb0*/  ISETP.GT.AND P6, PT, R4, 0x20, PT ;  /* 0x000000200400780c */ /* 0x000fc80003fc4270 */
[----:B------:R-:W-:-:S13]  /*6bc0*/  ISETP.GT.AND P6, PT, R3, 0x88, P6 ;  /* 0x000000880300780c */ /* 0x000fda00037c4270 */
[----:B------:R-:W-:Y:S01]  /*6bd0*/  @P6 STG.E.U16 desc[UR38][R6.64+0x40], R42 ;  /* 0x0000402a06006986 */ /* 0x000fe2000c101526 */
[----:B------:R-:W-:-:S04]  /*6be0*/  ISETP.GT.AND P6, PT, R4, 0x21, PT ;  /* 0x000000210400780c */ /* 0x000fc80003fc4270 */
[----:B------:R-:W-:-:S13]  /*6bf0*/  ISETP.GT.AND P6, PT, R3, 0x88, P6 ;  /* 0x000000880300780c */ /* 0x000fda00037c4270 */
[----:B------:R-:W-:Y:S02]  /*6c00*/  @P6 IMAD.MOV.U32 R4, RZ, RZ, R6 ;  /* 0x000000ffff046224 */ /* 0x000fe400078e0006 */
[----:B------:R-:W-:-:S05]  /*6c10*/  @P6 IMAD.MOV.U32 R5, RZ, RZ, R7 ;  /* 0x000000ffff056224 */ /* 0x000fca00078e0007 */
[----:B------:R0:W-:Y:S01]  /*6c20*/  @P6 STG.E.U16 desc[UR38][R4.64+0x42], R43 ;  /* 0x0000422b04006986 */ /* 0x0001e2000c101526 */
[C---:B------:R-:W-:Y:S02]  /*6c30*/  ISETP.GT.AND P6, PT, R3.reuse, 0x80, P5 ;  /* 0x000000800300780c */ /* 0x040fe40002fc4270 */
[----:B------:R-:W-:-:S11]  /*6c40*/  ISETP.GT.AND P5, PT, R3, 0x88, P5 ;  /* 0x000000880300780c */ /* 0x000fd60002fa4270 */
[----:B0-----:R-:W-:Y:S02]  /*6c50*/  @P6 IMAD.MOV.U32 R4, RZ, RZ, R12 ;  /* 0x000000ffff046224 */ /* 0x001fe400078e000c */
[----:B------:R-:W-:-:S05]  /*6c60*/  @P6 IMAD.MOV.U32 R5, RZ, RZ, R13 ;  /* 0x000000ffff056224 */ /* 0x000fca00078e000d */
[----:B------:R0:W-:Y:S01]  /*6c70*/  @P6 STG.E.U16 desc[UR38][R4.64+0x50], R44 ;  /* 0x0000502c04006986 */ /* 0x0001e2000c101526 */
[C---:B------:R-:W-:Y:S02]  /*6c80*/  ISETP.GT.AND P6, PT, R3.reuse, 0x80, P4 ;  /* 0x000000800300780c */ /* 0x040fe400027c4270 */
[----:B------:R-:W-:-:S11]  /*6c90*/  ISETP.GT.AND P4, PT, R3, 0x88, P4 ;  /* 0x000000880300780c */ /* 0x000fd60002784270 */
[----:B0-----:R-:W-:Y:S02]  /*6ca0*/  @P6 IMAD.MOV.U32 R4, RZ, RZ, R12 ;  /* 0x000000ffff046224 */ /* 0x001fe400078e000c */
[----:B------:R-:W-:-:S05]  /*6cb0*/  @P6 IMAD.MOV.U32 R5, RZ, RZ, R13 ;  /* 0x000000ffff056224 */ /* 0x000fca00078e000d */
[----:B------:R0:W-:Y:S02]  /*6cc0*/  @P6 STG.E.U16 desc[UR38][R4.64+0x52], R45 ;  /* 0x0000522d04006986 */ /* 0x0001e4000c101526 */
[----:B0-----:R-:W-:Y:S02]  /*6cd0*/  @P5 IMAD.MOV.U32 R4, RZ, RZ, R6 ;  /* 0x000000ffff045224 */ /* 0x001fe400078e0006 */
[----:B------:R-:W-:-:S05]  /*6ce0*/  @P5 IMAD.MOV.U32 R5, RZ, RZ, R7 ;  /* 0x000000ffff055224 */ /* 0x000fca00078e0007 */
[----:B------:R0:W-:Y:S01]  /*6cf0*/  @P5 STG.E.U16 desc[UR38][R4.64+0x50], R46 ;  /* 0x0000502e04005986 */ /* 0x0001e2000c101526 */
[C---:B------:R-:W-:Y:S02]  /*6d00*/  ISETP.GT.AND P5, PT, R3.reuse, 0x80, P3 ;  /* 0x000000800300780c */ /* 0x040fe40001fa4270 */
[----:B------:R-:W-:Y:S01]  /*6d10*/  ISETP.GT.AND P3, PT, R3, 0x88, P3 ;  /* 0x000000880300780c */ /* 0x000fe20001f64270 */
        /* <DEDUP_REMOVED lines=17> */
[----:B------:R0:W-:Y:S02]  /*6e30*/  @P3 STG.E.U16 desc[UR38][R4.64+0x60], R50 ;  /* 0x0000603204003986 */ /* 0x0001e4000c101526 */
[----:B0-----:R-:W-:Y:S02]  /*6e40*/  @P0 IMAD.MOV.U32 R4, RZ, RZ, R6 ;  /* 0x000000ffff040224 */ /* 0x001fe400078e0006 */
[----:B------:R-:W-:-:S05]  /*6e50*/  @P0 IMAD.MOV.U32 R5, RZ, RZ, R7 ;  /* 0x000000ffff050224 */ /* 0x000fca00078e0007 */
[----:B------:R0:W-:Y:S02]  /*6e60*/  @P0 STG.E.U16 desc[UR38][R4.64+0x62], R51 ;  /* 0x0000623304000986 */ /* 0x0001e4000c101526 */
[----:B0-----:R-:W-:Y:S02]  /*6e70*/  @P5 IMAD.MOV.U32 R4, RZ, RZ, R12 ;  /* 0x000000ffff045224 */ /* 0x001fe400078e000c */
[----:B------:R-:W-:-:S05]  /*6e80*/  @P5 IMAD.MOV.U32 R5, RZ, RZ, R13 ;  /* 0x000000ffff055224 */ /* 0x000fca00078e000d */
[----:B------:R0:W-:Y:S04]  /*6e90*/  @P5 STG.E.U16 desc[UR38][R4.64+0x70], R52 ;  /* 0x0000703404005986 */ /* 0x0001e8000c101526 */
[----:B------:R1:W-:Y:S01]  /*6ea0*/  @P4 STG.E.U16 desc[UR38][R12.64+0x72], R53 ;  /* 0x000072350c004986 */ /* 0x0003e2000c101526 */
[----:B0-----:R-:W-:Y:S02]  /*6eb0*/  @P2 IMAD.MOV.U32 R4, RZ, RZ, R6 ;  /* 0x000000ffff042224 */ /* 0x001fe400078e0006 */
[----:B------:R-:W-:-:S05]  /*6ec0*/  @P2 IMAD.MOV.U32 R5, RZ, RZ, R7 ;  /* 0x000000ffff052224 */ /* 0x000fca00078e0007 */
[----:B------:R1:W-:Y:S04]  /*6ed0*/  @P2 STG.E.U16 desc[UR38][R4.64+0x70], R54 ;  /* 0x0000703604002986 */ /* 0x0003e8000c101526 */
[----:B------:R1:W-:Y:S02]  /*6ee0*/  @P1 STG.E.U16 desc[UR38][R6.64+0x72], R55 ;  /* 0x0000723706001986 */ /* 0x0003e4000c101526 */
.L_x_157:
[----:B------:R-:W-:Y:S05]  /*6ef0*/  BSYNC B0 ;  /* 0x0000000000007941 */ /* 0x000fea0003800000 */
.L_x_33:
[----:B------:R-:W-:Y:S01]  /*6f00*/  IADD3 R16, P0, R16, UR36, RZ ;  /* 0x0000002410107c10 */ /* 0x000fe2000ff1e0ff */
[----:B------:R-:W-:Y:S01]  /*6f10*/  ULDC.64 UR4, c[0x0][0x650] ;  /* 0x0001940000047ab9 */ /* 0x000fe20000000a00 */
[----:B------:R-:W-:Y:S01]  /*6f20*/  PRMT R3, RZ, 0x7610, R3 ;  /* 0x00007610ff037816 */ /* 0x000fe20000000003 */
[----:B------:R-:W-:Y:S01]  /*6f30*/  IMAD.MOV.U32 R102, RZ, RZ, -0x1 ;  /* 0xffffffffff667424 */ /* 0x000fe200078e00ff */
[----:B------:R-:W-:Y:S01]  /*6f40*/  IADD3.X R17, R17, UR42, RZ, P0, !PT ;  /* 0x0000002a11117c10 */ /* 0x000fe200087fe4ff */
[----:B------:R-:W-:Y:S01]  /*6f50*/  IMAD.MOV.U32 R23, RZ, RZ, -0x1 ;  /* 0xffffffffff177424 */ /* 0x000fe200078e00ff */
[----:B------:R-:W-:-:S04]  /*6f60*/  ISETP.GE.U32.AND P0, PT, R16, UR4, PT ;  /* 0x0000000410007c0c */ /* 0x000fc8000bf06070 */
[----:B------:R-:W-:-:S13]  /*6f70*/  ISETP.GE.U32.AND.EX P0, PT, R17, UR5, PT, P0 ;  /* 0x0000000511007c0c */ /* 0x000fda000bf06100 */
[----:B------:R-:W-:Y:S05]  /*6f80*/  @P0 BRA `(.L_x_158) ;  /* 0x0000000400500947 */ /* 0x000fea0003800000 */
[----:B0-----:R-:W0:Y:S01]  /*6f90*/  LDC.64 R10, c[0x0][0x628] ;  /* 0x00018a00ff0a7b82 */ /* 0x001e220000000a00 */
[----:B-1----:R-:W1:Y:S01]  /*6fa0*/  S2R R12, SR_CTAID.X ;  /* 0x00000000000c7919 */ /* 0x002e620000002500 */
[----:B----4-:R-:W-:Y:S02]  /*6fb0*/  IMAD.MOV.U32 R8, RZ, RZ, R16 ;  /* 0x000000ffff087224 */ /* 0x010fe400078e0010 */
[----:B------:R-:W-:Y:S01]  /*6fc0*/  IMAD.MOV.U32 R9, RZ, RZ, R17 ;  /* 0x000000ffff097224 */ /* 0x000fe200078e0011 */
[----:B------:R-:W4:Y:S03]  /*6fd0*/  S2R R20, SR_CTAID.Y ;  /* 0x0000000000147919 */ /* 0x000f260000002600 */
[----:B------:R-:W1:Y:S08]  /*6fe0*/  LDC R0, c[0x0][0x630] ;  /* 0x00018c00ff007b82 */ /* 0x000e700000000800 */
[----:B------:R-:W1:Y:S01]  /*6ff0*/  LDC.64 R14, c[0x0][0x620] ;  /* 0x00018800ff0e7b82 */ /* 0x000e620000000a00 */
[----:B0-----:R-:W-:-:S04]  /*7000*/  ISETP.NE.U32.AND P0, PT, R10, RZ, PT ;  /* 0x000000ff0a00720c */ /* 0x001fc80003f05070 */
[----:B------:R-:W-:-:S13]  /*7010*/  ISETP.NE.AND.EX P0, PT, R11, RZ, PT, P0 ;  /* 0x000000ff0b00720c */ /* 0x000fda0003f05300 */
[----:B-1--4-:R-:W-:Y:S05]  /*7020*/  @!P0 BRA `(.L_x_159) ;  /* 0x0000000000288947 */ /* 0x012fea0003800000 */
        /* <DEDUP_REMOVED lines=10> */
.L_x_159:
[-CC-:B------:R-:W-:Y:S01]  /*70d0*/  SHF.R.U64 R23, R8, R0.reuse, R9.reuse ;  /* 0x0000000008177219 */ /* 0x180fe20000001209 */
[----:B------:R-:W0:Y:S01]  /*70e0*/  LDC.64 R26, c[0x0][0x640] ;  /* 0x00019000ff1a7b82 */ /* 0x000e220000000a00 */
[----:B------:R-:W-:Y:S01]  /*70f0*/  SHF.R.U32.HI R0, RZ, R0, R9 ;  /* 0x00000000ff007219 */ /* 0x000fe20000011609 */
[----:B------:R-:W-:Y:S01]  /*7100*/  ULDC UR4, c[0x0][0x150] ;  /* 0x0000540000047ab9 */ /* 0x000fe20000000800 */
[----:B------:R-:W-:Y:S02]  /*7110*/  IADD3 R3, P0, RZ, -R23, RZ ;  /* 0x80000017ff037210 */ /* 0x000fe40007f1e0ff */
[----:B------:R-:W-:-:S03]  /*7120*/  I2FP.F32.U32 R7, R12 ;  /* 0x0000000c00077245 */ /* 0x000fc60000201000 */
[----:B------:R-:W1:Y:S01]  /*7130*/  LDC R6, c[0x0][0x618] ;  /* 0x00018600ff067b82 */ /* 0x000e620000000800 */
[----:B------:R-:W-:Y:S02]  /*7140*/  IMAD.X R5, RZ, RZ, ~R0, P0 ;  /* 0x000000ffff057224 */ /* 0x000fe400000e0e00 */
[----:B------:R-:W-:Y:S01]  /*7150*/  FMUL R7, R7, UR4 ;  /* 0x0000000407077c20 */ /* 0x000fe20008400000 */
[----:B------:R-:W-:Y:S01]  /*7160*/  ULDC UR4, c[0x0][0x154] ;  /* 0x0000550000047ab9 */ /* 0x000fe20000000800 */
[-C--:B------:R-:W-:Y:S02]  /*7170*/  IMAD R0, R5, R14.reuse, RZ ;  /* 0x0000000e05007224 */ /* 0x080fe400078e02ff */
[C---:B------:R-:W-:Y:S01]  /*7180*/  IMAD.WIDE.U32 R4, R3.reuse, R14, R16 ;  /* 0x0000000e03047225 */ /* 0x040fe200078e0010 */
[----:B------:R-:W4:Y:S01]  /*7190*/  LDC R8, c[0x0][0x608] ;  /* 0x00018200ff087b82 */ /* 0x000f220000000800 */
[----:B------:R-:W2:Y:S02]  /*71a0*/  F2I.U32.TRUNC.NTZ R7, R7 ;  /* 0x0000000700077305 */ /* 0x000ea4000020f000 */
[----:B------:R-:W-:Y:S01]  /*71b0*/  IMAD R3, R3, R15, R0 ;  /* 0x0000000f03037224 */ /* 0x000fe200078e0200 */
[----:B------:R-:W-:-:S03]  /*71c0*/  I2FP.F32.U32 R0, R20 ;  /* 0x0000001400007245 */ /* 0x000fc60000201000 */
[----:B------:R-:W-:Y:S01]  /*71d0*/  IMAD.IADD R3, R5, 0x1, R3 ;  /* 0x0000000105037824 */ /* 0x000fe200078e0203 */
[----:B------:R-:W3:Y:S01]  /*71e0*/  LDC R11, c[0x0][0x658] ;  /* 0x00019600ff0b7b82 */ /* 0x000ee20000000800 */
[----:B0-----:R-:W-:-:S04]  /*71f0*/  ISETP.NE.U32.AND P0, PT, R26, RZ, PT ;  /* 0x000000ff1a00720c */ /* 0x001fc80003f05070 */
[----:B------:R-:W-:-:S03]  /*7200*/  ISETP.NE.AND.EX P0, PT, R27, RZ, PT, P0 ;  /* 0x000000ff1b00720c */ /* 0x000fc60003f05300 */
[----:B------:R-:W0:Y:S01]  /*7210*/  LDC R9, c[0x0][0x144] ;  /* 0x00005100ff097b82 */ /* 0x000e220000000800 */
[-C--:B-1----:R-:W-:Y:S01]  /*7220*/  SHF.R.U64 R10, R4, R6.reuse, R3 ;  /* 0x00000006040a7219 */ /* 0x082fe20000001203 */
[----:B--2---:R-:W-:Y:S01]  /*7230*/  IMAD.MOV R7, RZ, RZ, -R7 ;  /* 0x000000ffff077224 */ /* 0x004fe200078e0a07 */
[----:B------:R-:W-:Y:S01]  /*7240*/  SHF.R.U32.HI R3, RZ, R6, R3 ;  /* 0x00000006ff037219 */ /* 0x000fe20000011603 */
[----:B------:R-:W-:-:S04]  /*7250*/  FMUL R6, R0, UR4 ;  /* 0x0000000400067c20 */ /* 0x000fc80008400000 */
[----:B------:R-:W1:Y:S01]  /*7260*/  LDC R21, c[0x0][0x148] ;  /* 0x00005200ff157b82 */ /* 0x000e620000000800 */
[----:B------:R2:W0:Y:S01]  /*7270*/  F2I.U32.TRUNC.NTZ R14, R6 ;  /* 0x00000006000e7305 */ /* 0x000422000020f000 */
[-CC-:B----4-:R-:W-:Y:S02]  /*7280*/  SHF.R.U64 R13, R10, R8.reuse, R3.reuse ;  /* 0x000000080a0d7219 */ /* 0x190fe40000001203 */
[----:B------:R-:W-:-:S04]  /*7290*/  SHF.R.U32.HI R0, RZ, R8, R3 ;  /* 0x00000008ff007219 */ /* 0x000fc80000011603 */
[----:B------:R-:W4:Y:S01]  /*72a0*/  LDC R24, c[0x0][0x600] ;  /* 0x00018000ff187b82 */ /* 0x000f220000000800 */
[-CC-:B---3--:R-:W-:Y:S02]  /*72b0*/  SHF.R.U64 R15, R13, R11.reuse, R0.reuse ;  /* 0x0000000b0d0f7219 */ /* 0x188fe40000001200 */
[----:B------:R-:W-:-:S03]  /*72c0*/  SHF.R.U32.HI R5, RZ, R11, R0 ;  /* 0x0000000bff057219 */ /* 0x000fc60000011600 */
[----:B------:R-:W-:Y:S02]  /*72d0*/  IMAD.MOV.U32 R4, RZ, RZ, R15 ;  /* 0x000000ffff047224 */ /* 0x000fe400078e000f */
[----:B------:R-:W3:Y:S01]  /*72e0*/  LDC R28, c[0x0][0x648] ;  /* 0x00019200ff1c7b82 */ /* 0x000ee20000000800 */
[----:B0-----:R-:W-:-:S07]  /*72f0*/  IMAD R25, R9, R7, R12 ;  /* 0x0000000709197224 */ /* 0x001fce00078e020c */
[----:B------:R-:W0:Y:S08]  /*7300*/  LDC R29, c[0x0][0x638] ;  /* 0x00018e00ff1d7b82 */ /* 0x000e300000000800 */
[----:B------:R-:W0:Y:S01]  /*7310*/  LDC R30, c[0x0][0x610] ;  /* 0x00018400ff1e7b82 */ /* 0x000e220000000800 */
[----:B-12-4-:R-:W-:Y:S05]  /*7320*/  @!P0 BRA `(.L_x_160) ;  /* 0x0000000000288947 */ /* 0x016fea0003800000 */
[----:B------:R-:W1:Y:S02]  /*7330*/  LDC R0, c[0x0][0x64c] ;  /* 0x00019300ff007b82 */ /* 0x000e640000000800 */
[----:B-1----:R-:W-:-:S05]  /*7340*/  IADD3 R3, P0, R15, R0, RZ ;  /* 0x000000000f037210 */ /* 0x002fca0007f1e0ff */
        /* <DEDUP_REMOVED lines=8> */
.L_x_160:
[----:B------:R-:W-:Y:S01]  /*73d0*/  ISETP.NE.AND P0, PT, R2, 0x1, PT ;  /* 0x000000010200780c */ /* 0x000fe20003f05270 */
[----:B------:R-:W-:Y:S01]  /*73e0*/  IMAD.MOV R14, RZ, RZ, -R14 ;  /* 0x000000ffff0e7224 */ /* 0x000fe200078e0a0e */
[----:B---3--:R-:W-:Y:S01]  /*73f0*/  SHF.R.U64 R0, R4, R28, R5 ;  /* 0x0000001c04007219 */ /* 0x008fe20000001205 */
[----:B------:R-:W-:Y:S01]  /*7400*/  VIADD R5, R24, 0xffffffff ;  /* 0xffffffff18057836 */ /* 0x000fe20000000000 */
[----:B------:R-:W-:-:S03]  /*7410*/  LOP3.LUT R3, R13, R100, RZ, 0xc0, !PT ;  /* 0x000000640d037212 */ /* 0x000fc600078ec0ff */
[----:B------:R-:W-:Y:S01]  /*7420*/  IMAD.MOV R4, RZ, RZ, -R0 ;  /* 0x000000ffff047224 */ /* 0x000fe200078e0a00 */
[----:B------:R-:W-:Y:S01]  /*7430*/  LOP3.LUT R10, R10, R5, RZ, 0xc0, !PT ;  /* 0x000000050a0a7212 */ /* 0x000fe200078ec0ff */
[----:B------:R-:W-:Y:S02]  /*7440*/  IMAD R0, R96, R0, R3 ;  /* 0x0000000060007224 */ /* 0x000fe400078e0203 */
[----:B0-----:R-:W-:Y:S02]  /*7450*/  IMAD R3, R4, R29, R15 ;  /* 0x0000001d04037224 */ /* 0x001fe400078e020f */
[----:B------:R-:W-:Y:S02]  /*7460*/  @P0 IMAD R25, R21, R14, R20 ;  /* 0x0000000e15190224 */ /* 0x000fe400078e0214 */
[----:B------:R-:W-:Y:S02]  /*7470*/  IMAD R5, R3, R24, R10 ;  /* 0x0000001803057224 */ /* 0x000fe400078e020a */
[----:B------:R-:W-:-:S02]  /*7480*/  IMAD R0, R0, R30, R25 ;  /* 0x0000001e00007224 */ /* 0x000fc400078e0219 */
[----:B------:R-:W-:-:S03]  /*7490*/  IMAD.MOV.U32 R4, RZ, RZ, 0x1 ;  /* 0x00000001ff047424 */ /* 0x000fc600078e00ff */
[----:B------:R-:W-:Y:S02]  /*74a0*/  SEL R102, R5, R0, !P0 ;  /* 0x0000000005667207 */ /* 0x000fe40004000000 */
[----:B------:R-:W-:Y:S02]  /*74b0*/  PRMT R3, R4, 0x7610, R3 ;  /* 0x0000761004037816 */ /* 0x000fe40000000003 */
[----:B------:R-:W-:-:S07]  /*74c0*/  SEL R0, R0, R5, !P0 ;  /* 0x0000000500007207 */ /* 0x000fce0004000000 */
.L_x_158:
[----:B------:R-:W-:Y:S01]  /*74d0*/  LOP3.LUT P0, RZ, R3, 0xff, RZ, 0xc0, !PT ;  /* 0x000000ff03ff7812 */ /* 0x000fe2000780c0ff */
[----:B------:R-:W-:-:S12]  /*74e0*/  IMAD.MOV.U32 R109, RZ, RZ, R0 ;  /* 0x000000ffff6d7224 */ /* 0x000fd800078e0000 */
[----:B------:R-:W-:Y:S05]  /*74f0*/  @P0 BRA `(.L_x_161) ;  /* 0xffffffa0002c0947 */ /* 0x000fea000383ffff */
[----:B------:R-:W-:Y:S05]  /*7500*/  EXIT ;  /* 0x000000000000794d */ /* 0x000fea0003800000 */
.L_x_8:
        /* <DEDUP_REMOVED lines=26> */
.L_x_163:
[----:B------:R-:W0:Y:S01]  /*76b0*/  LDC.64 R32, c[0x0][0x640] ;  /* 0x00019000ff207b82 */ /* 0x000e220000000a00 */
[-CC-:B------:R-:W-:Y:S01]  /*76c0*/  SHF.R.U64 R22, R14, R8.reuse, R15.reuse ;  /* 0x000000080e167219 */ /* 0x180fe2000000120f */
[----:B------:R-:W-:Y:S01]  /*76d0*/  IMAD.MOV.U32 R25, RZ, RZ, 0x1 ;  /* 0x00000001ff197424 */ /* 0x000fe200078e00ff */
[----:B------:R-:W-:Y:S02]  /*76e0*/  SHF.R.U32.HI R7, RZ, R8, R15 ;  /* 0x00000008ff077219 */ /* 0x000fe4000001160f */
[----:B------:R-:W-:-:S03]  /*76f0*/  IADD3 R13, P0, RZ, -R22, RZ ;  /* 0x80000016ff0d7210 */ /* 0x000fc60007f1e0ff */
[----:B------:R-:W1:Y:S02]  /*7700*/  LDC R12, c[0x0][0x618] ;  /* 0x00018600ff0c7b82 */ /* 0x000e640000000800 */
[----:B------:R-:W-:Y:S02]  /*7710*/  IMAD.X R7, RZ, RZ, ~R7, P0 ;  /* 0x000000ffff077224 */ /* 0x000fe400000e0e07 */
[----:B------:R-:W-:-:S04]  /*7720*/  IMAD.WIDE.U32 R10, R13, R26, R16 ;  /* 0x0000001a0d0a7225 */ /* 0x000fc800078e0010 */
[----:B------:R-:W2:Y:S01]  /*7730*/  LDC R14, c[0x0][0x608] ;  /* 0x00018200ff0e7b82 */ /* 0x000ea20000000800 */
[----:B------:R-:W-:-:S04]  /*7740*/  IMAD R8, R7, R26, RZ ;  /* 0x0000001a07087224 */ /* 0x000fc800078e02ff */
[----:B------:R-:W-:-:S03]  /*7750*/  IMAD R7, R13, R27, R8 ;  /* 0x0000001b0d077224 */ /* 0x000fc600078e0208 */
[----:B------:R-:W3:Y:S01]  /*7760*/  LDC R30, c[0x0][0x658] ;  /* 0x00019600ff1e7b82 */ /* 0x000ee20000000800 */
[----:B------:R-:W-:Y:S01]  /*7770*/  IMAD.IADD R7, R11, 0x1, R7 ;  /* 0x000000010b077824 */ /* 0x000fe200078e0207 */
[----:B0-----:R-:W-:Y:S01]  /*7780*/  ISETP.NE.U32.AND P0, PT, R32, RZ, PT ;  /* 0x000000ff2000720c */ /* 0x001fe20003f05070 */
[----:B------:R-:W-:-:S03]  /*7790*/  IMAD.MOV.U32 R11, RZ, RZ, -0x1 ;  /* 0xffffffffff0b7424 */ /* 0x000fc600078e00ff */
        /* <DEDUP_REMOVED lines=8> */
[-C--:B---3--:R-:W-:Y:S02]  /*7820*/  SHF.L.U32 R10, R11, R30.reuse, RZ ;  /* 0x0000001e0b0a7219 */ /* 0x088fe400000006ff */
[--C-:B------:R-:W-:Y:S02]  /*7830*/  SHF.R.U64 R28, R26, R30, R7.reuse ;  /* 0x0000001e1a1c7219 */ /* 0x100fe40000001207 */
[----:B------:R-:W-:Y:S02]  /*7840*/  LOP3.LUT R27, RZ, R10, RZ, 0x33, !PT ;  /* 0x0000000aff1b7212 */ /* 0x000fe400078e33ff */
[----:B------:R-:W-:Y:S01]  /*7850*/  SHF.R.U32.HI R11, RZ, R30, R7 ;  /* 0x0000001eff0b7219 */ /* 0x000fe20000011607 */
[----:B------:R-:W3:Y:S01]  /*7860*/  LDC R29, c[0x0][0x610] ;  /* 0x00018400ff1d7b82 */ /* 0x000ee20000000800 */
[----:B------:R-:W-:Y:S01]  /*7870*/  IMAD.MOV.U32 R10, RZ, RZ, R28 ;  /* 0x000000ffff0a7224 */ /* 0x000fe200078e001c */
[----:B------:R-:W-:Y:S06]  /*7880*/  @!P0 BRA `(.L_x_164) ;  /* 0x0000000000288947 */ /* 0x000fec0003800000 */
        /* <DEDUP_REMOVED lines=10> */
.L_x_164:
[----:B------:R-:W-:Y:S02]  /*7930*/  ISETP.NE.AND P0, PT, R2, 0x1, PT ;  /* 0x000000010200780c */ /* 0x000fe40003f05270 */
[----:B-1----:R-:W-:Y:S01]  /*7940*/  SHF.R.U64 R8, R10, R8, R11 ;  /* 0x000000080a087219 */ /* 0x002fe2000000120b */
[----:B0-----:R-:W-:Y:S01]  /*7950*/  VIADD R11, R21, 0xffffffff ;  /* 0xffffffff150b7836 */ /* 0x001fe20000000000 */
[----:B------:R-:W-:Y:S02]  /*7960*/  SHF.L.U32 R25, R25, R30, RZ ;  /* 0x0000001e19197219 */ /* 0x000fe400000006ff */
[----:B------:R-:W-:Y:S01]  /*7970*/  LOP3.LUT R5, R26, R27, RZ, 0xc0, !PT ;  /* 0x0000001b1a057212 */ /* 0x000fe200078ec0ff */
[----:B------:R-:W-:-:S04]  /*7980*/  IMAD.MOV R7, RZ, RZ, -R8 ;  /* 0x000000ffff077224 */ /* 0x000fc800078e0a08 */
[----:B------:R-:W-:Y:S02]  /*7990*/  IMAD R5, R25, R8, R5 ;  /* 0x0000000819057224 */ /* 0x000fe400078e0205 */
[----:B------:R-:W-:Y:S01]  /*79a0*/  @P0 IMAD R6, R9, R24, R4 ;  /* 0x0000001809060224 */ /* 0x000fe200078e0204 */
[----:B------:R-:W-:Y:S01]  /*79b0*/  LOP3.LUT R9, R20, R11, RZ, 0xc0, !PT ;  /* 0x0000000b14097212 */ /* 0x000fe200078ec0ff */
[----:B--2---:R-:W-:Y:S02]  /*79c0*/  IMAD R4, R7, R23, R28 ;  /* 0x0000001707047224 */ /* 0x004fe400078e021c */
[----:B---3--:R-:W-:Y:S02]  /*79d0*/  IMAD R6, R5, R29, R6 ;  /* 0x0000001d05067224 */ /* 0x008fe400078e0206 */
[----:B------:R-:W-:Y:S02]  /*79e0*/  IMAD R5, R4, R21, R9 ;  /* 0x0000001504057224 */ /* 0x000fe400078e0209 */
[----:B------:R-:W-:-:S02]  /*79f0*/  IMAD.MOV.U32 R8, RZ, RZ, 0x1 ;  /* 0x00000001ff087424 */ /* 0x000fc400078e00ff */
[----:B------:R-:W-:Y:S01]  /*7a00*/  IMAD.MOV.U32 R7, RZ, RZ, R22 ;  /* 0x000000ffff077224 */ /* 0x000fe200078e0016 */
[----:B------:R-:W-:Y:S02]  /*7a10*/  SEL R21, R5, R6, !P0 ;  /* 0x0000000605157207 */ /* 0x000fe40004000000 */
[----:B------:R-:W-:-:S07]  /*7a20*/  SEL R20, R6, R5, !P0 ;  /* 0x0000000506147207 */ /* 0x000fce0004000000 */
.L_x_162:
[----:B------:R-:W-:-:S08]  /*7a30*/  NOP ;  /* 0x0000000000007918 */ /* 0x000fd00000000000 */
[----:B------:R-:W0:-:S00]  /*7a40*/  USETMAXREG.DEALLOC.CTAPOOL 0x28 ;  /* 0x00000028000079c8 */ /* 0x000e0000080e0500 */
[----:B0-----:R-:W-:-:S13]  /*7a50*/  ISETP.NE.AND P0, PT, R3, RZ, PT ;  /* 0x000000ff0300720c */ /* 0x001fda0003f05270 */
[----:B------:R-:W-:Y:S05]  /*7a60*/  @P0 EXIT ;  /* 0x000000000000094d */ /* 0x000fea0003800000 */
[----:B------:R-:W-:Y:S01]  /*7a70*/  LOP3.LUT P0, RZ, R8, 0xff, RZ, 0xc0, !PT ;  /* 0x000000ff08ff7812 */ /* 0x000fe2000780c0ff */
[----:B------:R-:W-:Y:S02]  /*7a80*/  IMAD.MOV.U32 R3, RZ, RZ, 0x1 ;  /* 0x00000001ff037424 */ /* 0x000fe400078e00ff */
[----:B------:R-:W-:-:S10]  /*7a90*/  IMAD.MOV.U32 R8, RZ, RZ, RZ ;  /* 0x000000ffff087224 */ /* 0x000fd400078e00ff */
[----:B------:R-:W-:Y:S05]  /*7aa0*/  @!P0 BRA `(.L_x_165) ;  /* 0x0000000c00288947 */ /* 0x000fea0003800000 */
[----:B------:R-:W0:Y:S01]  /*7ab0*/  LDC R3, c[0x0][0x28c] ;  /* 0x0000a300ff037b82 */ /* 0x000e220000000800 */
[----:B------:R-:W1:Y:S01]  /*7ac0*/  S2R R13, SR_CgaCtaId ;  /* 0x00000000000d7919 */ /* 0x000e620000008800 */
[----:B------:R-:W-:Y:S01]  /*7ad0*/  ULDC UR5, c[0x0][0x658] ;  /* 0x0001960000057ab9 */ /* 0x000fe20000000800 */
[----:B------:R-:W-:Y:S01]  /*7ae0*/  UMOV UR6, 0xffffffff ;  /* 0xffffffff00067882 */ /* 0x000fe20000000000 */
[----:B------:R-:W-:Y:S01]  /*7af0*/  BSSY B0, `(.L_x_165) ;  /* 0x00000c5000007945 */ /* 0x000fe20003800000 */
[----:B------:R-:W-:Y:S01]  /*7b00*/  USHF.L.U32 UR6, UR6, UR5, URZ ;  /* 0x0000000506067299 */ /* 0x000fe2000800063f */
[----:B------:R-:W-:Y:S01]  /*7b10*/  IMAD.MOV.U32 R10, RZ, RZ, 0x1 ;  /* 0x00000001ff0a7424 */ /* 0x000fe200078e00ff */
[----:B------:R-:W-:Y:S01]  /*7b20*/  LOP3.LUT R9, R18, 0x2, RZ, 0xfc, !PT ;  /* 0x0000000212097812 */ /* 0x000fe200078efcff */
[----:B------:R-:W-:Y:S01]  /*7b30*/  IMAD.MOV.U32 R8, RZ, RZ, RZ ;  /* 0x000000ffff087224 */ /* 0x000fe200078e00ff */
[----:B------:R-:W-:Y:S01]  /*7b40*/  ULDC UR4, c[0x0][0x600] ;  /* 0x0001800000047ab9 */ /* 0x000fe20000000800 */
[----:B------:R-:W-:Y:S01]  /*7b50*/  UMOV UR7, 0x1 ;  /* 0x0000000100077882 */ /* 0x000fe20000000000 */
[----:B------:R-:W-:-:S02]  /*7b60*/  UIADD3 UR15, UR4, -0x1, URZ ;  /* 0xffffffff040f7890 */ /* 0x000fc4000fffe03f */
[----:B------:R-:W-:Y:S02]  /*7b70*/  USHF.L.U32 UR17, UR7, UR5, URZ ;  /* 0x0000000507117299 */ /* 0x000fe4000800063f */
[----:B------:R-:W-:Y:S01]  /*7b80*/  ULOP3.LUT UR16, URZ, UR6, URZ, 0x33, !UPT ;  /* 0x000000063f107292 */ /* 0x000fe2000f8e333f */
[----:B------:R-:W-:Y:S01]  /*7b90*/  ULDC.64 UR20, c[0x0][0x198] ;  /* 0x0000660000147ab9 */ /* 0x000fe20000000a00 */
[----:B0-----:R-:W-:-:S05]  /*7ba0*/  VIADD R3, R3, 0x1f ;  /* 0x0000001f03037836 */ /* 0x001fca0000000000 */
[----:B------:R-:W-:-:S04]  /*7bb0*/  SHF.R.S32.HI R4, RZ, 0x1f, R3 ;  /* 0x0000001fff047819 */ /* 0x000fc80000011403 */
[----:B------:R-:W-:Y:S01]  /*7bc0*/  LEA.HI R4, R4, R3, RZ, 0x5 ;  /* 0x0000000304047211 */ /* 0x000fe200078f28ff */
[C---:B-1----:R-:W-:Y:S02]  /*7bd0*/  IMAD.SHL.U32 R12, R13.reuse, 0x20, RZ ;  /* 0x000000200d0c7824 */ /* 0x042fe400078e00ff */
[----:B------:R-:W-:Y:S01]  /*7be0*/  IMAD.SHL.U32 R13, R13, 0x400, RZ ;  /* 0x000004000d0d7824 */ /* 0x000fe200078e00ff */
[----:B------:R-:W-:Y:S01]  /*7bf0*/  SHF.R.S32.HI R11, RZ, 0x5, R4 ;  /* 0x00000005ff0b7819 */ /* 0x000fe20000011404 */
[----:B------:R-:W-:Y:S01]  /*7c00*/  IMAD.MOV.U32 R3, RZ, RZ, 0x1 ;  /* 0x00000001ff037424 */ /* 0x000fe200078e00ff */
[----:B------:R-:W-:Y:S02]  /*7c10*/  LOP3.LUT R12, R12, 0x20, RZ, 0xc0, !PT ;  /* 0x000000200c0c7812 */ /* 0x000fe400078ec0ff */
[----:B------:R-:W-:Y:S01]  /*7c20*/  LOP3.LUT R13, R13, 0x400, RZ, 0xc0, !PT ;  /* 0x000004000d0d7812 */ /* 0x000fe200078ec0ff */
[----:B------:R-:W-:-:S07]  /*7c30*/  VIADD R19, R11, 0x1 ;  /* 0x000000010b137836 */ /* 0x000fce0000000000 */
.L_x_176:
[----:B------:R-:W-:-:S03]  /*7c40*/  UMOV UR4, 0xffffffff ;  /* 0xffffffff00047882 */ /* 0x000fc60000000000 */
[----:B------:R-:W-:Y:S05]  /*7c50*/  BRA.DIV UR4, `(.L_x_166) ;  /* 0x0000001204a07947 */ /* 0x000fea000b800000 */
[----:B------:R-:W-:-:S13]  /*7c60*/  ELECT P6, URZ, PT ;  /* 0x00000000003f782f */ /* 0x000fda00038c0000 */
.L_x_194:
[----:B------:R-:W0:Y:S01]  /*7c70*/  LDC R4, c[0x0][0x28c] ;  /* 0x0000a300ff047b82 */ /* 0x000e220000000800 */
[----:B------:R-:W-:Y:S01]  /*7c80*/  BSSY B1, `(.L_x_167) ;  /* 0x0000038000017945 */ /* 0x000fe20003800000 */
[----:B0-----:R-:W-:-:S13]  /*7c90*/  ISETP.LT.OR P6, PT, R4, 0x1, !P6 ;  /* 0x000000010400780c */ /* 0x001fda00077c1670 */
[----:B------:R-:W-:Y:S05]  /*7ca0*/  @P6 BRA `(.L_x_168) ;  /* 0x0000000000d46947 */ /* 0x000fea0003800000 */
[----:B------:R-:W-:Y:S02]  /*7cb0*/  IMAD R21, R21, 0x40, R12 ;  /* 0x0000004015157824 */ /* 0x000fe400078e020c */
[----:B------:R-:W-:Y:S02]  /*7cc0*/  IMAD.SHL.U32 R20, R20, 0x100, RZ ;  /* 0x0000010014147824 */ /* 0x000fe400078e00ff */
[----:B------:R-:W-:Y:S02]  /*7cd0*/  IMAD.MOV.U32 R22, RZ, RZ, RZ ;  /* 0x000000ffff167224 */ /* 0x000fe400078e00ff */
[----:B------:R-:W-:Y:S02]  /*7ce0*/  IMAD.MOV.U32 R4, RZ, RZ, R19 ;  /* 0x000000ffff047224 */ /* 0x000fe400078e0013 */
[----:B------:R-:W-:Y:S02]  /*7cf0*/  IMAD.MOV.U32 R5, RZ, RZ, R3 ;  /* 0x000000ffff057224 */ /* 0x000fe400078e0003 */
[----:B------:R-:W-:-:S07]  /*7d00*/  IMAD.MOV.U32 R6, RZ, RZ, R8 ;  /* 0x000000ffff067224 */ /* 0x000fce00078e0008 */
.L_x_171:
[----:B------:R-:W0:Y:S01]  /*7d10*/  S2R R15, SR_CgaCtaId ;  /* 0x00000000000f7919 */ /* 0x000e220000008800 */
[----:B------:R-:W-:Y:S02]  /*7d20*/  MOV R14, 0x400 ;  /* 0x00000400000e7802 */ /* 0x000fe40000000f00 */
[----:B------:R-:W-:Y:S02]  /*7d30*/  ISETP.NE.AND P1, PT, R0, RZ, PT ;  /* 0x000000ff0000720c */ /* 0x000fe40003f25270 */
[----:B0-----:R-:W-:Y:S02]  /*7d40*/  LEA R25, R15, R14, 0x18 ;  /* 0x0000000e0f197211 */ /* 0x001fe400078ec0ff */
[----:B------:R-:W-:-:S09]  /*7d50*/  SHF.L.U32 R14, R5, 0x1f, RZ ;  /* 0x0000001f050e7819 */ /* 0x000fd200000006ff */
[----:B------:R-:W0:Y:S01]  /*7d60*/  @!P1 LDC R15, c[0x0][0x500] ;  /* 0x00014000ff0f9b82 */ /* 0x000e220000000800 */
[----:B------:R-:W-:-:S04]  /*7d70*/  IMAD R23, R6, 0x8, R25 ;  /* 0x0000000806177824 */ /* 0x000fc800078e0219 */
[----:B------:R-:W1:Y:S02]  /*7d80*/  SYNCS.PHASECHK.TRANS64.TRYWAIT P0, [R23+URZ+0x58], R14 ;  /* 0x0000580e170075a7 */ /* 0x000e64000800017f */
[----:B-1----:R-:W-:Y:S05]  /*7d90*/  @!P0 BRA `(.L_x_169) ;  /* 0x0000001000708947 */ /* 0x002fea0003800000 */
.L_x_195:
[----:B-1----:R-:W-:Y:S01]  /*7da0*/  PRMT R14, R9, 0x9910, RZ ;  /* 0x00009910090e7816 */ /* 0x002fe200000000ff */
[----:B0-----:R0:W-:Y:S03]  /*7db0*/  @!P1 SYNCS.ARRIVE.TRANS64 RZ, [R23+URZ], R15 ;  /* 0x0000000f17ff99a7 */ /* 0x0011e6000800003f */
[----:B------:R-:W-:-:S13]  /*7dc0*/  ISETP.NE.AND P0, PT, R14, 0x2, PT ;  /* 0x000000020e00780c */ /* 0x000fda0003f05270 */
[----:B0-----:R-:W-:Y:S05]  /*7dd0*/  @P0 BRA `(.L_x_170) ;  /* 0x0000000000040947 */ /* 0x001fea0003800000 */
[----:B------:R-:W-:Y:S01]  /*7de0*/  BPT.TRAP 0x1 ;  /* 0x000000040000795c */ /* 0x000fe20000300000 */
.L_x_170:
[C---:B------:R-:W-:Y:S01]  /*7df0*/  IMAD R14, R6.reuse, 0x800, R13 ;  /* 0x00000800060e7824 */ /* 0x040fe200078e020d */
[----:B------:R-:W-:Y:S01]  /*7e00*/  R2UR UR9, R23 ;  /* 0x00000000170972ca */ /* 0x000fe200000e0000 */
[--C-:B------:R-:W-:Y:S01]  /*7e10*/  IMAD R15, R6, 0x4000, R25.reuse ;  /* 0x00004000060f7824 */ /* 0x100fe200078e0219 */
[----:B------:R-:W-:Y:S01]  /*7e20*/  UIADD3 UR4, UP0, UR20, 0xf0, URZ ;  /* 0x000000f014047890 */ /* 0x000fe2000ff1e03f */
[----:B------:R-:W-:Y:S01]  /*7e30*/  IMAD R14, R14, 0x2, R25 ;  /* 0x000000020e0e7824 */ /* 0x000fe200078e0219 */
[----:B------:R-:W-:Y:S01]  /*7e40*/  R2UR UR11, R20 ;  /* 0x00000000140b72ca */ /* 0x000fe200000e0000 */
[----:B------:R-:W-:Y:S01]  /*7e50*/  VIADD R4, R4, 0xffffffff ;  /* 0xffffffff04047836 */ /* 0x000fe20000000000 */
[----:B------:R-:W-:Y:S01]  /*7e60*/  R2UR UR5, R15 ;  /* 0x000000000f0572ca */ /* 0x000fe200000e0000 */
[----:B------:R-:W-:Y:S01]  /*7e70*/  UIADD3 UR22, UP1, UR20, 0x1f0, URZ ;  /* 0x000001f014167890 */ /* 0x000fe2000ff3e03f */
[----:B------:R-:W-:Y:S01]  /*7e80*/  R2UR UR8, R14 ;  /* 0x000000000e0872ca */ /* 0x000fe200000e0000 */
[----:B------:R-:W-:Y:S01]  /*7e90*/  VIADD R6, R6, 0x1 ;  /* 0x0000000106067836 */ /* 0x000fe20000000000 */
[----:B------:R-:W-:Y:S01]  /*7ea0*/  R2UR UR10, R22 ;  /* 0x00000000160a72ca */ /* 0x000fe200000e0000 */
[----:B------:R-:W-:Y:S01]  /*7eb0*/  UIADD3.X UR23, URZ, UR21, URZ, UP1, !UPT ;  /* 0x000000153f177290 */ /* 0x000fe20008ffe43f */
[----:B------:R-:W-:Y:S01]  /*7ec0*/  R2UR UR12, R7 ;  /* 0x00000000070c72ca */ /* 0x000fe200000e0000 */
[----:B------:R-:W-:Y:S01]  /*7ed0*/  UMOV UR6, 0x0 ;  /* 0x0000000000067882 */ /* 0x000fe20000000000 */
[----:B------:R-:W-:Y:S01]  /*7ee0*/  R2UR UR18, R21 ;  /* 0x00000000151272ca */ /* 0x000fe200000e0000 */
[----:B------:R-:W-:Y:S01]  /*7ef0*/  UMOV UR7, 0x10000000 ;  /* 0x1000000000077882 */ /* 0x000fe20000000000 */
[----:B------:R-:W-:Y:S01]  /*7f00*/  ISETP.GT.AND P1, PT, R4, 0x1, PT ;  /* 0x000000010400780c */ /* 0x000fe20003f24270 */
[----:B------:R-:W-:Y:S01]  /*7f10*/  UMOV UR19, 0x30000 ;  /* 0x0003000000137882 */ /* 0x000fe20000000000 */
[----:B------:R-:W-:Y:S01]  /*7f20*/  ISETP.NE.AND P0, PT, R6, 0xb, PT ;  /* 0x0000000b0600780c */ /* 0x000fe20003f05270 */
[----:B------:R-:W-:Y:S01]  /*7f30*/  UIADD3 UR13, UR5, 0x180, URZ ;  /* 0x00000180050d7890 */ /* 0x000fe2000fffe03f */
[----:B------:R-:W-:Y:S01]  /*7f40*/  VIADD R22, R22, 0x20 ;  /* 0x0000002016167836 */ /* 0x000fe20000000000 */
[----:B------:R-:W-:Y:S01]  /*7f50*/  UIADD3.X UR5, URZ, UR21, URZ, UP0, !UPT ;  /* 0x000000153f057290 */ /* 0x000fe200087fe43f */
[----:B------:R-:W-:Y:S01]  /*7f60*/  SEL R14, RZ, 0x1, P0 ;  /* 0x00000001ff0e7807 */ /* 0x000fe20000000000 */
[----:B------:R-:W-:Y:S01]  /*7f70*/  UIADD3 UR14, UR8, 0x2c180, URZ ;  /* 0x0002c180080e7890 */ /* 0x000fe2000fffe03f */
[----:B------:R-:W-:-:S02]  /*7f80*/  SEL R6, R6, RZ, P0 ;  /* 0x000000ff06067207 */ /* 0x000fc40000000000 */
[----:B------:R-:W-:Y:S01]  /*7f90*/  UMOV UR8, UR13 ;  /* 0x0000000d00087c82 */ /* 0x000fe20008000000 */
[----:B------:R-:W-:-:S03]  /*7fa0*/  LOP3.LUT R5, R5, R14, RZ, 0x3c, !PT ;  /* 0x0000000e05057212 */ /* 0x000fc600078e3cff */
[----:B------:R0:W-:Y:S02]  /*7fb0*/  UTMALDG.3D [UR8], [UR4], desc[UR6] ;  /* 0x00000608040075b4 */ /* 0x0001e40008011000 */
[----:B0-----:R-:W-:Y:S01]  /*7fc0*/  UMOV UR8, UR14 ;  /* 0x0000000e00087c82 */ /* 0x001fe20008000000 */
[----:B------:R-:W-:Y:S02]  /*7fd0*/  UMOV UR11, UR18 ;  /* 0x00000012000b7c82 */ /* 0x000fe40008000000 */
[----:B------:R0:W-:Y:S02]  /*7fe0*/  UTMALDG.3D.MULTICAST [UR8], [UR22], UR19, desc[UR6] ;  /* 0x00000608160073b4 */ /* 0x0001e40008011813 */
[----:B0-----:R-:W-:Y:S05]  /*7ff0*/  @P1 BRA `(.L_x_171) ;  /* 0xfffffffc00441947 */ /* 0x001fea000383ffff */
.L_x_168:
[----:B------:R-:W-:Y:S05]  /*8000*/  BSYNC B1 ;  /* 0x0000000000017941 */ /* 0x000fea0003800000 */
.L_x_167:
[----:B------:R-:W-:Y:S01]  /*8010*/  LOP3.LUT P1, RZ, R10, 0xff, RZ, 0xc0, !PT ;  /* 0x000000ff0aff7812 */ /* 0x000fe2000782c0ff */
[C---:B------:R-:W-:Y:S01]  /*8020*/  IMAD.IADD R7, R11.reuse, 0x1, R8 ;  /* 0x000000010b077824 */ /* 0x040fe200078e0208 */
[----:B------:R-:W-:Y:S01]  /*8030*/  ULDC.64 UR4, c[0x0][0x650] ;  /* 0x0001940000047ab9 */ /* 0x000fe20000000a00 */
[----:B------:R-:W-:Y:S01]  /*8040*/  ISETP.GE.U32.AND P2, PT, R11, 0xb, PT ;  /* 0x0000000b0b00780c */ /* 0x000fe20003f46070 */
[----:B------:R-:W-:Y:S01]  /*8050*/  BSSY B1, `(.L_x_172) ;  /* 0x000006c000017945 */ /* 0x000fe20003800000 */
[----:B------:R-:W-:Y:S01]  /*8060*/  IMAD.MOV.U32 R20, RZ, RZ, -0x1 ;  /* 0xffffffffff147424 */ /* 0x000fe200078e00ff */
[----:B------:R-:W-:Y:S01]  /*8070*/  ISETP.GT.U32.AND P0, PT, R7, 0xa, PT ;  /* 0x0000000a0700780c */ /* 0x000fe20003f04070 */
[----:B------:R-:W-:Y:S01]  /*8080*/  IMAD.MOV.U32 R21, RZ, RZ, -0x1 ;  /* 0xffffffffff157424 */ /* 0x000fe200078e00ff */
[----:B------:R-:W-:Y:S02]  /*8090*/  PRMT R10, RZ, 0x7610, R10 ;  /* 0x00007610ff0a7816 */ /* 0x000fe4000000000a */
[----:B------:R-:W-:-:S03]  /*80a0*/  ISETP.LT.U32.AND P0, PT, R11, 0xb, P0 ;  /* 0x0000000b0b00780c */ /* 0x000fc60000701070 */
[----:B------:R-:W0:Y:S01]  /*80b0*/  @P1 S2R R5, SR_CgaCtaId ;  /* 0x0000000000051919 */ /* 0x000e220000008800 */
[----:B------:R-:W-:-:S04]  /*80c0*/  @P1 MOV R4, 0x400 ;  /* 0x0000040000041802 */ /* 0x000fc80000000f00 */
[----:B0-----:R-:W-:Y:S01]  /*80d0*/  @P1 LEA R6, R5, R4, 0x18 ;  /* 0x0000000405061211 */ /* 0x001fe200078ec0ff */
[----:B------:R-:W-:Y:S01]  /*80e0*/  IMAD.WIDE.U32 R4, R7, -0x45d1745d, RZ ;  /* 0xba2e8ba307047825 */ /* 0x000fe200078e00ff */
[----:B------:R-:W-:Y:S02]  /*80f0*/  SEL R4, RZ, 0x1, !P0 ;  /* 0x00000001ff047807 */ /* 0x000fe40004000000 */
[----:B------:R0:W-:Y:S01]  /*8100*/  @P1 SYNCS.ARRIVE.TRANS64.A1T0 RZ, [R6+URZ+0xc8], RZ ;  /* 0x0000c8ff06ff19a7 */ /* 0x0001e2000810003f */
[----:B------:R-:W-:Y:S02]  /*8110*/  IADD3 R16, P1, R16, UR36, RZ ;  /* 0x0000002410107c10 */ /* 0x000fe4000ff3e0ff */
[----:B------:R-:W-:Y:S02]  /*8120*/  LOP3.LUT R3, R3, R4, RZ, 0x3c, !PT ;  /* 0x0000000403037212 */ /* 0x000fe400078e3cff */
[----:B------:R-:W-:Y:S02]  /*8130*/  IADD3.X R17, R17, UR42, RZ, P1, !PT ;  /* 0x0000002a11117c10 */ /* 0x000fe40008ffe4ff */
[----:B------:R-:W-:-:S02]  /*8140*/  ISETP.GE.U32.AND P0, PT, R16, UR4, PT ;  /* 0x0000000410007c0c */ /* 0x000fc4000bf06070 */
[----:B0-----:R-:W-:Y:S02]  /*8150*/  SHF.R.U32.HI R6, RZ, 0x3, R5 ;  /* 0x00000003ff067819 */ /* 0x001fe40000011605 */
[----:B------:R-:W-:Y:S02]  /*8160*/  ISETP.GE.U32.AND.EX P0, PT, R17, UR5, PT, P0 ;  /* 0x0000000511007c0c */ /* 0x000fe4000bf06100 */
[----:B------:R-:W-:Y:S01]  /*8170*/  @P2 LOP3.LUT R3, R3, 0x1, R6, 0x78, !PT ;  /* 0x0000000103032812 */ /* 0x000fe200078e7806 */
[----:B------:R-:W-:Y:S01]  /*8180*/  IMAD R8, R6, -0xb, R7 ;  /* 0xfffffff506087824 */ /* 0x000fe200078e0207 */
[----:B------:R-:W-:Y:S01]  /*8190*/  PRMT R4, RZ, 0x7610, R4 ;  /* 0x00007610ff047816 */ /* 0x000fe20000000004 */
[----:B------:R-:W-:-:S08]  /*81a0*/  IMAD.MOV.U32 R7, RZ, RZ, -0x1 ;  /* 0xffffffffff077424 */ /* 0x000fd000078e00ff */
[----:B------:R-:W-:Y:S05]  /*81b0*/  @P0 BRA `(.L_x_173) ;  /* 0x0000000400540947 */ /* 0x000fea0003800000 */
[----:B------:R-:W0:Y:S01]  /*81c0*/  S2R R15, SR_CTAID.X ;  /* 0x00000000000f7919 */ /* 0x000e220000002500 */
[----:B------:R-:W-:Y:S01]  /*81d0*/  ULDC.64 UR4, c[0x0][0x628] ;  /* 0x00018a0000047ab9 */ /* 0x000fe20000000a00 */
[----:B------:R-:W-:Y:S01]  /*81e0*/  ULDC UR7, c[0x0][0x630] ;  /* 0x00018c0000077ab9 */ /* 0x000fe20000000800 */
[----:B------:R-:W-:Y:S01]  /*81f0*/  ISETP.NE.U32.AND P0, PT, RZ, UR4, PT ;  /* 0x00000004ff007c0c */ /* 0x000fe2000bf05070 */
[----:B------:R-:W1:Y:S01]  /*8200*/  S2R R20, SR_CTAID.Y ;  /* 0x0000000000147919 */ /* 0x000e620000002600 */
[----:B------:R-:W-:Y:S01]  /*8210*/  ULDC UR8, c[0x0][0x150] ;  /* 0x0000540000087ab9 */ /* 0x000fe20000000800 */
[----:B------:R-:W-:Y:S01]  /*8220*/  IMAD.MOV.U32 R4, RZ, RZ, R16 ;  /* 0x000000ffff047224 */ /* 0x000fe200078e0010 */
[----:B------:R-:W-:Y:S01]  /*8230*/  ISETP.NE.AND.EX P0, PT, RZ, UR5, PT, P0 ;  /* 0x00000005ff007c0c */ /* 0x000fe2000bf05300 */
[----:B------:R-:W-:Y:S01]  /*8240*/  IMAD.MOV.U32 R5, RZ, RZ, R17 ;  /* 0x000000ffff057224 */ /* 0x000fe200078e0011 */
[----:B0-----:R-:W-:-:S11]  /*8250*/  I2FP.F32.U32 R22, R15 ;  /* 0x0000000f00167245 */ /* 0x001fd60000201000 */
[----:B------:R-:W-:Y:S05]  /*8260*/  @!P0 BRA `(.L_x_174) ;  /* 0x0000000000288947 */ /* 0x000fea0003800000 */
[----:B------:R-:W-:Y:S02]  /*8270*/  ULDC UR6, c[0x0][0x634] ;  /* 0x00018d0000067ab9 */ /* 0x000fe40000000800 */
[----:B------:R-:W-:-:S05]  /*8280*/  IADD3 R5, P0, R16, UR6, RZ ;  /* 0x0000000610057c10 */ /* 0x000fca000ff1e0ff */
[----:B------:R-:W-:-:S04]  /*8290*/  IMAD.X R21, RZ, RZ, R17, P0 ;  /* 0x000000ffff157224 */ /* 0x000fc800000e0611 */
[----:B------:R-:W-:-:S04]  /*82a0*/  IMAD.WIDE.U32 R6, R21, UR4, RZ ;  /* 0x0000000415067c25 */ /* 0x000fc8000f8e00ff */
[----:B------:R-:W-:-:S04]  /*82b0*/  IMAD.WIDE.U32 R6, P0, R5, UR5, R6 ;  /* 0x0000000505067c25 */ /* 0x000fc8000f800006 */
[----:B------:R-:W-:-:S04]  /*82c0*/  IMAD.WIDE.U32 R4, R5, UR4, RZ ;  /* 0x0000000405047c25 */ /* 0x000fc8000f8e00ff */
[----:B------:R-:W-:Y:S01]  /*82d0*/  IMAD.MOV.U32 R4, RZ, RZ, R7 ;  /* 0x000000ffff047224 */ /* 0x000fe200078e0007 */
[----:B------:R-:W-:Y:S01]  /*82e0*/  IADD3 RZ, P1, R5, R6, RZ ;  /* 0x0000000605ff7210 */ /* 0x000fe20007f3e0ff */
[----:B------:R-:W-:-:S04]  /*82f0*/  IMAD.X R5, RZ, RZ, RZ, P0 ;  /* 0x000000ffff057224 */ /* 0x000fc800000e06ff */
[----:B------:R-:W-:-:S08]  /*8300*/  IMAD.WIDE.U32.X R4, R21, UR5, R4, P1 ;  /* 0x0000000515047c25 */ /* 0x000fd000088e0404 */
.L_x_174:
[--C-:B------:R-:W-:Y:S01]  /*8310*/  SHF.R.U64 R14, R4, UR7, R5.reuse ;  /* 0x00000007040e7c19 */ /* 0x100fe20008001205 */
[----:B------:R-:W-:Y:S01]  /*8320*/  FMUL R22, R22, UR8 ;  /* 0x0000000816167c20 */ /* 0x000fe20008400000 */
[----:B------:R-:W-:Y:S01]  /*8330*/  SHF.R.U32.HI R4, RZ, UR7, R5 ;  /* 0x00000007ff047c19 */ /* 0x000fe20008011605 */
[----:B------:R-:W0:Y:S01]  /*8340*/  LDC R6, c[0x0][0x144] ;  /* 0x00005100ff067b82 */ /* 0x000e220000000800 */
[----:B------:R-:W-:Y:S01]  /*8350*/  IADD3 R5, P0, RZ, -R14, RZ ;  /* 0x8000000eff057210 */ /* 0x000fe20007f1e0ff */
[----:B------:R-:W-:Y:S01]  /*8360*/  ULDC UR6, c[0x0][0x154] ;  /* 0x0000550000067ab9 */ /* 0x000fe20000000800 */
[----:B-1----:R-:W-:Y:S01]  /*8370*/  I2FP.F32.U32 R7, R20 ;  /* 0x0000001400077245 */ /* 0x002fe20000201000 */
[----:B------:R-:W1:Y:S01]  /*8380*/  F2I.U32.TRUNC.NTZ R22, R22 ;  /* 0x0000001600167305 */ /* 0x000e62000020f000 */
[----:B------:R-:W-:Y:S01]  /*8390*/  ULDC.64 UR4, c[0x0][0x620] ;  /* 0x0001880000047ab9 */ /* 0x000fe20000000a00 */
[----:B------:R-:W-:Y:S01]  /*83a0*/  IMAD.X R4, RZ, RZ, ~R4, P0 ;  /* 0x000000ffff047224 */ /* 0x000fe200000e0e04 */
[----:B------:R-:W-:Y:S01]  /*83b0*/  ISETP.NE.AND P2, PT, R2, 0x1, PT ;  /* 0x000000010200780c */ /* 0x000fe20003f45270 */
[----:B------:R-:W-:Y:S01]  /*83c0*/  FMUL R23, R7, UR6 ;  /* 0x0000000607177c20 */ /* 0x000fe20008400000 */
[----:B------:R-:W2:Y:S01]  /*83d0*/  LDC R25, c[0x0][0x148] ;  /* 0x00005200ff197b82 */ /* 0x000ea20000000800 */
[----:B------:R-:W-:Y:S01]  /*83e0*/  IMAD R4, R4, UR4, RZ ;  /* 0x0000000404047c24 */ /* 0x000fe2000f8e02ff */
[----:B------:R-:W-:-:S02]  /*83f0*/  ULDC.64 UR6, c[0x0][0x640] ;  /* 0x0001900000067ab9 */ /* 0x000fc40000000a00 */
[----:B------:R-:W-:Y:S01]  /*8400*/  ISETP.NE.U32.AND P0, PT, RZ, UR6, PT ;  /* 0x00000006ff007c0c */ /* 0x000fe2000bf05070 */
[----:B------:R-:W3:Y:S01]  /*8410*/  F2I.U32.TRUNC.NTZ R23, R23 ;  /* 0x0000001700177305 */ /* 0x000ee2000020f000 */
[C---:B------:R-:W-:Y:S02]  /*8420*/  IMAD R7, R5.reuse, UR5, R4 ;  /* 0x0000000505077c24 */ /* 0x040fe4000f8e0204 */
[----:B------:R-:W-:Y:S01]  /*8430*/  IMAD.WIDE.U32 R4, R5, UR4, R16 ;  /* 0x0000000405047c25 */ /* 0x000fe2000f8e0010 */
[----:B------:R-:W-:Y:S01]  /*8440*/  ULDC UR4, c[0x0][0x618] ;  /* 0x0001860000047ab9 */ /* 0x000fe20000000800 */
[----:B------:R-:W-:Y:S02]  /*8450*/  ISETP.NE.AND.EX P0, PT, RZ, UR7, PT, P0 ;  /* 0x00000007ff007c0c */ /* 0x000fe4000bf05300 */
[----:B------:R-:W-:Y:S02]  /*8460*/  IMAD.IADD R5, R5, 0x1, R7 ;  /* 0x0000000105057824 */ /* 0x000fe400078e0207 */
[----:B-1----:R-:W-:-:S03]  /*8470*/  IMAD.MOV R22, RZ, RZ, -R22 ;  /* 0x000000ffff167224 */ /* 0x002fc600078e0a16 */
[----:B------:R-:W-:Y:S01]  /*8480*/  SHF.R.U64 R21, R4, UR4, R5 ;  /* 0x0000000404157c19 */ /* 0x000fe20008001205 */
[----:B0-----:R-:W-:Y:S01]  /*8490*/  IMAD R15, R6, R22, R15 ;  /* 0x00000016060f7224 */ /* 0x001fe200078e020f */
[----:B------:R-:W-:Y:S01]  /*84a0*/  SHF.R.U32.HI R4, RZ, UR4, R5 ;  /* 0x00000004ff047c19 */ /* 0x000fe20008011605 */
[----:B------:R-:W-:Y:S01]  /*84b0*/  ULDC UR4, c[0x0][0x608] ;  /* 0x0001820000047ab9 */ /* 0x000fe20000000800 */
[----:B---3--:R-:W-:Y:S02]  /*84c0*/  IMAD.MOV R6, RZ, RZ, -R23 ;  /* 0x000000ffff067224 */ /* 0x008fe400078e0a17 */
[--C-:B------:R-:W-:Y:S02]  /*84d0*/  SHF.R.U64 R22, R21, UR4, R4.reuse ;  /* 0x0000000415167c19 */ /* 0x100fe40008001204 */
[----:B------:R-:W-:Y:S01]  /*84e0*/  SHF.R.U32.HI R5, RZ, UR4, R4 ;  /* 0x00000004ff057c19 */ /* 0x000fe20008011604 */
[----:B------:R-:W-:Y:S01]  /*84f0*/  ULDC UR4, c[0x0][0x658] ;  /* 0x0001960000047ab9 */ /* 0x000fe20000000800 */
[----:B--2---:R-:W-:-:S02]  /*8500*/  @P2 IMAD R15, R25, R6, R20 ;  /* 0x00000006190f2224 */ /* 0x004fc400078e0214 */
[--C-:B------:R-:W-:Y:S02]  /*8510*/  SHF.R.U64 R20, R22, UR4, R5.reuse ;  /* 0x0000000416147c19 */ /* 0x100fe40008001205 */
[----:B------:R-:W-:-:S03]  /*8520*/  SHF.R.U32.HI R23, RZ, UR4, R5 ;  /* 0x00000004ff177c19 */ /* 0x000fc60008011605 */
[----:B------:R-:W-:Y:S02]  /*8530*/  IMAD.MOV.U32 R6, RZ, RZ, R20 ;  /* 0x000000ffff067224 */ /* 0x000fe400078e0014 */
[----:B------:R-:W-:Y:S01]  /*8540*/  IMAD.MOV.U32 R5, RZ, RZ, R23 ;  /* 0x000000ffff057224 */ /* 0x000fe200078e0017 */
[----:B------:R-:W-:Y:S06]  /*8550*/  @!P0 BRA `(.L_x_175) ;  /* 0x00000000002c8947 */ /* 0x000fec0003800000 */
        /* <DEDUP_REMOVED lines=9> */
[----:B------:R-:W-:-:S04]  /*85f0*/  IMAD.WIDE.U32.X R4, R23, UR7, R4, P1 ;  /* 0x0000000717047c25 */ /* 0x000fc800088e0404 */
[----:B------:R-:W-:-:S07]  /*8600*/  IMAD.MOV.U32 R6, RZ, RZ, R4 ;  /* 0x000000ffff067224 */ /* 0x000fce00078e0004 */
.L_x_175:
[----:B------:R-:W-:Y:S01]  /*8610*/  ULDC UR4, c[0x0][0x648] ;  /* 0x0001920000047ab9 */ /* 0x000fe20000000800 */
[----:B------:R-:W-:Y:S01]  /*8620*/  LOP3.LUT R4, R22, UR16, RZ, 0xc0, !PT ;  /* 0x0000001016047c12 */ /* 0x000fe2000f8ec0ff */
[----:B------:R-:W-:Y:S01]  /*8630*/  ULDC UR5, c[0x0][0x610] ;  /* 0x0001840000057ab9 */ /* 0x000fe20000000800 */
[----:B------:R-:W-:Y:S01]  /*8640*/  SHF.R.U64 R5, R6, UR4, R5 ;  /* 0x0000000406057c19 */ /* 0x000fe20008001205 */
[----:B------:R-:W-:Y:S01]  /*8650*/  ULDC UR4, c[0x0][0x638] ;  /* 0x00018e0000047ab9 */ /* 0x000fe20000000800 */
[----:B------:R-:W-:-:S03]  /*8660*/  LOP3.LUT R21, R21, UR15, RZ, 0xc0, !PT ;  /* 0x0000000f15157c12 */ /* 0x000fc6000f8ec0ff */
[----:B------:R-:W-:Y:S02]  /*8670*/  IMAD.MOV R7, RZ, RZ, -R5 ;  /* 0x000000ffff077224 */ /* 0x000fe400078e0a05 */
[----:B------:R-:W-:Y:S02]  /*8680*/  IMAD R4, R5, UR17, R4 ;  /* 0x0000001105047c24 */ /* 0x000fe4000f8e0204 */
[----:B------:R-:W-:Y:S01]  /*8690*/  IMAD R20, R7, UR4, R20 ;  /* 0x0000000407147c24 */ /* 0x000fe2000f8e0214 */
[----:B------:R-:W-:Y:S01]  /*86a0*/  ULDC UR4, c[0x0][0x600] ;  /* 0x0001800000047ab9 */ /* 0x000fe20000000800 */
[----:B------:R-:W-:Y:S02]  /*86b0*/  IMAD R15, R4, UR5, R15 ;  /* 0x00000005040f7c24 */ /* 0x000fe4000f8e020f */
[----:B------:R-:W-:Y:S02]  /*86c0*/  IMAD R20, R20, UR4, R21 ;  /* 0x0000000414147c24 */ /* 0x000fe4000f8e0215 */
[----:B------:R-:W-:-:S02]  /*86d0*/  IMAD.MOV.U32 R4, RZ, RZ, 0x1 ;  /* 0x00000001ff047424 */ /* 0x000fc400078e00ff */
[----:B------:R-:W-:Y:S01]  /*86e0*/  IMAD.MOV.U32 R7, RZ, RZ, R14 ;  /* 0x000000ffff077224 */ /* 0x000fe200078e000e */
[----:B------:R-:W-:Y:S02]  /*86f0*/  SEL R21, R20, R15, !P2 ;  /* 0x0000000f14157207 */ /* 0x000fe40005000000 */
[----:B------:R-:W-:-:S07]  /*8700*/  SEL R20, R15, R20, !P2 ;  /* 0x000000140f147207 */ /* 0x000fce0005000000 */
.L_x_173:
[----:B------:R-:W-:Y:S05]  /*8710*/  BSYNC B1 ;  /* 0x0000000000017941 */ /* 0x000fea0003800000 */
.L_x_172:
[----:B------:R-:W-:-:S13]  /*8720*/  LOP3.LUT P0, RZ, R4, 0xff, RZ, 0xc0, !PT ;  /* 0x000000ff04ff7812 */ /* 0x000fda000780c0ff */
[----:B------:R-:W-:Y:S05]  /*8730*/  @P0 BRA `(.L_x_176) ;  /* 0xfffffff400400947 */ /* 0x000fea000383ffff */
[----:B------:R-:W-:Y:S05]  /*8740*/  BSYNC B0 ;  /* 0x0000000000007941 */ /* 0x000fea0003800000 */
.L_x_165:
[----:B------:R-:W-:-:S03]  /*8750*/  UMOV UR4, 0xffffffff ;  /* 0xffffffff00047882 */ /* 0x000fc60000000000 */
[----:B------:R-:W-:Y:S05]  /*8760*/  BRA.DIV UR4, `(.L_x_177) ;  /* 0x0000000a04107947 */ /* 0x000fea000b800000 */
[----:B------:R-:W-:-:S13]  /*8770*/  ELECT P6, URZ, PT ;  /* 0x00000000003f782f */ /* 0x000fda00038c0000 */
.L_x_198:
[----:B------:R-:W-:Y:S04]  /*8780*/  BSSY B0, `(.L_x_178) ;  /* 0x000006a000007945 */ /* 0x000fe80003800000 */
[----:B------:R-:W-:Y:S05]  /*8790*/  @!P6 BRA `(.L_x_179) ;  /* 0x0000000400a0e947 */ /* 0x000fea0003800000 */
[----:B------:R-:W-:-:S04]  /*87a0*/  LOP3.LUT R18, R18, 0x2, RZ, 0xfc, !PT ;  /* 0x0000000212127812 */ /* 0x000fc800078efcff */
[----:B------:R-:W-:-:S13]  /*87b0*/  ISETP.NE.AND P0, PT, R18, 0x3, PT ;  /* 0x000000031200780c */ /* 0x000fda0003f05270 */
[----:B------:R-:W-:Y:S05]  /*87c0*/  @!P0 BRA `(.L_x_180) ;  /* 0x0000000000048947 */ /* 0x000fea0003800000 */
[----:B------:R-:W-:Y:S01]  /*87d0*/  BPT.TRAP 0x1 ;  /* 0x000000040000795c */ /* 0x000fe20000300000 */
.L_x_180:
[----:B------:R-:W0:Y:S01]  /*87e0*/  S2R R5, SR_CgaCtaId ;  /* 0x0000000000057919 */ /* 0x000e220000008800 */
[----:B------:R-:W-:Y:S02]  /*87f0*/  MOV R0, 0x400 ;  /* 0x0000040000007802 */ /* 0x000fe40000000f00 */
[----:B------:R-:W-:Y:S02]  /*8800*/  SHF.L.U32 R2, R3, 0x1f, RZ ;  /* 0x0000001f03027819 */ /* 0x000fe400000006ff */
[----:B0-----:R-:W-:-:S05]  /*8810*/  LEA R5, R5, R0, 0x18 ;  /* 0x0000000005057211 */ /* 0x001fca00078ec0ff */
[----:B------:R-:W-:-:S04]  /*8820*/  VIADD R5, R5, 0x58 ;  /* 0x0000005805057836 */ /* 0x000fc80000000000 */
[C---:B------:R-:W-:Y:S02]  /*8830*/  IMAD R7, R8.reuse, 0x8, R5 ;  /* 0x0000000808077824 */ /* 0x040fe400078e0205 */
[----:B------:R-:W-:Y:S02]  /*8840*/  VIADD R8, R8, 0x1 ;  /* 0x0000000108087836 */ /* 0x000fe40000000000 */
[----:B------:R-:W0:Y:S03]  /*8850*/  SYNCS.PHASECHK.TRANS64.TRYWAIT P0, [R7+URZ], R2 ;  /* 0x00000002070075a7 */ /* 0x000e26000800017f */
[----:B------:R-:W-:-:S04]  /*8860*/  ISETP.NE.AND P1, PT, R8, 0xb, PT ;  /* 0x0000000b0800780c */ /* 0x000fc80003f25270 */
[----:B------:R-:W-:Y:S02]  /*8870*/  SEL R0, RZ, 0x1, P1 ;  /* 0x00000001ff007807 */ /* 0x000fe40000800000 */
[----:B------:R-:W-:Y:S02]  /*8880*/  SEL R8, R8, RZ, P1 ;  /* 0x000000ff08087207 */ /* 0x000fe40000800000 */
[----:B------:R-:W-:-:S03]  /*8890*/  LOP3.LUT R9, R3, R0, RZ, 0x3c, !PT ;  /* 0x0000000003097212 */ /* 0x000fc600078e3cff */
[----:B------:R-:W-:Y:S01]  /*88a0*/  IMAD R6, R8, 0x8, R5 ;  /* 0x0000000808067824 */ /* 0x000fe200078e0205 */
[----:B------:R-:W-:Y:S01]  /*88b0*/  SHF.L.U32 R3, R9, 0x1f, RZ ;  /* 0x0000001f09037819 */ /* 0x000fe200000006ff */
[----:B0-----:R-:W-:Y:S06]  /*88c0*/  @!P0 BRA `(.L_x_181) ;  /* 0x0000000400d88947 */ /* 0x001fec0003800000 */
.L_x_199:
[----:B------:R-:W1:Y:S01]  /*88d0*/  SYNCS.PHASECHK.TRANS64.TRYWAIT P0, [R6+URZ], R3 ;  /* 0x00000003060075a7 */ /* 0x000e62000800017f */
[----:B------:R-:W-:-:S05]  /*88e0*/  VIADD R0, R8, 0x1 ;  /* 0x0000000108007836 */ /* 0x000fca0000000000 */
[----:B------:R-:W-:-:S04]  /*88f0*/  ISETP.NE.AND P1, PT, R0, 0xb, PT ;  /* 0x0000000b0000780c */ /* 0x000fc80003f25270 */
[----:B0-----:R-:W-:Y:S02]  /*8900*/  SEL R2, RZ, 0x1, P1 ;  /* 0x00000001ff027807 */ /* 0x001fe40000800000 */
[----:B------:R-:W-:Y:S02]  /*8910*/  SEL R0, R0, RZ, P1 ;  /* 0x000000ff00007207 */ /* 0x000fe40000800000 */
[----:B------:R-:W-:-:S03]  /*8920*/  LOP3.LUT R9, R9, R2, RZ, 0x3c, !PT ;  /* 0x0000000209097212 */ /* 0x000fc600078e3cff */
[----:B------:R-:W-:Y:S01]  /*8930*/  IMAD R7, R0, 0x8, R5 ;  /* 0x0000000800077824 */ /* 0x000fe200078e0205 */
[----:B------:R-:W-:Y:S01]  /*8940*/  SHF.L.U32 R4, R9, 0x1f, RZ ;  /* 0x0000001f09047819 */ /* 0x000fe200000006ff */
[----:B-1----:R-:W-:Y:S06]  /*8950*/  @!P0 BRA `(.L_x_182) ;  /* 0x0000000400c88947 */ /* 0x002fec0003800000 */
.L_x_200:
[----:B------:R-:W1:Y:S01]  /*8960*/  SYNCS.PHASECHK.TRANS64.TRYWAIT P0, [R7+URZ], R4 ;  /* 0x00000004070075a7 */ /* 0x000e62000800017f */
[----:B------:R-:W-:-:S05]  /*8970*/  VIADD R0, R0, 0x1 ;  /* 0x0000000100007836 */ /* 0x000fca0000000000 */
[----:B------:R-:W-:-:S04]  /*8980*/  ISETP.NE.AND P1, PT, R0, 0xb, PT ;  /* 0x0000000b0000780c */ /* 0x000fc80003f25270 */
[----:B------:R-:W-:Y:S02]  /*8990*/  SEL R2, RZ, 0x1, P1 ;  /* 0x00000001ff027807 */ /* 0x000fe40000800000 */
[----:B------:R-:W-:Y:S02]  /*89a0*/  SEL R0, R0, RZ, P1 ;  /* 0x000000ff00007207 */ /* 0x000fe40000800000 */
[----:B------:R-:W-:-:S03]  /*89b0*/  LOP3.LUT R9, R9, R2, RZ, 0x3c, !PT ;  /* 0x0000000209097212 */ /* 0x000fc600078e3cff */
[----:B0-----:R-:W-:Y:S01]  /*89c0*/  IMAD R6, R0, 0x8, R5 ;  /* 0x0000000800067824 */ /* 0x001fe200078e0205 */
[----:B------:R-:W-:Y:S01]  /*89d0*/  SHF.L.U32 R3, R9, 0x1f, RZ ;  /* 0x0000001f09037819 */ /* 0x000fe200000006ff */
[----:B-1----:R-:W-:Y:S06]  /*89e0*/  @!P0 BRA `(.L_x_183) ;  /* 0x0000000400b88947 */ /* 0x002fec0003800000 */
.L_x_201:
        /* <DEDUP_REMOVED lines=9> */
.L_x_202:
        /* <DEDUP_REMOVED lines=9> */
.L_x_203:
        /* <DEDUP_REMOVED lines=9> */
.L_x_204:
        /* <DEDUP_REMOVED lines=9> */
.L_x_205:
        /* <DEDUP_REMOVED lines=9> */
.L_x_206:
        /* <DEDUP_REMOVED lines=9> */
.L_x_207:
[----:B------:R-:W1:Y:S01]  /*8d50*/  SYNCS.PHASECHK.TRANS64.TRYWAIT P0, [R6+URZ], R3 ;  /* 0x00000003060075a7 */ /* 0x000e62000800017f */
[----:B------:R-:W-:-:S05]  /*8d60*/  VIADD R0, R0, 0x1 ;  /* 0x0000000100007836 */ /* 0x000fca0000000000 */
[----:B------:R-:W-:-:S04]  /*8d70*/  ISETP.NE.AND P1, PT, R0, 0xb, PT ;  /* 0x0000000b0000780c */ /* 0x000fc80003f25270 */
[----:B------:R-:W-:Y:S02]  /*8d80*/  SEL R2, RZ, 0x1, P1 ;  /* 0x00000001ff027807 */ /* 0x000fe40000800000 */
[----:B------:R-:W-:Y:S02]  /*8d90*/  SEL R0, R0, RZ, P1 ;  /* 0x000000ff00007207 */ /* 0x000fe40000800000 */
[----:B------:R-:W-:Y:S01]  /*8da0*/  LOP3.LUT R2, R9, R2, RZ, 0x3c, !PT ;  /* 0x0000000209027212 */ /* 0x000fe200078e3cff */
[----:B-1----:R-:W-:Y:S06]  /*8db0*/  @!P0 BRA `(.L_x_190) ;  /* 0x0000000400508947 */ /* 0x002fec0003800000 */
.L_x_208:
[----:B------:R-:W-:Y:S01]  /*8dc0*/  IMAD R5, R0, 0x8, R5 ;  /* 0x0000000800057824 */ /* 0x000fe200078e0205 */
[----:B------:R-:W-:-:S07]  /*8dd0*/  SHF.L.U32 R0, R2, 0x1f, RZ ;  /* 0x0000001f02007819 */ /* 0x000fce00000006ff */
.L_x_191:
[----:B--2---:R2:W3:Y:S02]  /*8de0*/  SYNCS.PHASECHK.TRANS64.TRYWAIT P0, [R5+URZ], R0 ;  /* 0x00000000050075a7 */ /* 0x0044e4000800017f */
[----:B---3--:R-:W-:Y:S05]  /*8df0*/  @!P0 NANOSLEEP.SYNCS 0x989680 ;  /* 0x009896800000895d */ /* 0x008fea0003900000 */
[----:B------:R-:W3:Y:S02]  /*8e00*/  @!P0 SYNCS.PHASECHK.TRANS64 P0, [R5+URZ], R0 ;  /* 0x00000000050085a7 */ /* 0x000ee4000800007f */
[----:B---3--:R-:W-:Y:S05]  /*8e10*/  @!P0 BRA `(.L_x_191) ;  /* 0xfffffffc00f08947 */ /* 0x008fea000383ffff */
.L_x_179:
[----:B------:R-:W-:Y:S05]  /*8e20*/  BSYNC B0 ;  /* 0x0000000000007941 */ /* 0x000fea0003800000 */
.L_x_178:
[----:B------:R-:W-:Y:S05]  /*8e30*/  EXIT ;  /* 0x000000000000794d */ /* 0x000fea0003800000 */
.L_x_22:
[----:B-1----:R1:W2:Y:S02]  /*8e40*/  SYNCS.PHASECHK.TRANS64.TRYWAIT P1, [R3+URZ], R0 ;  /* 0x00000000030075a7 */ /* 0x0022a4000802017f */
[----:B--2---:R-:W-:Y:S05]  /*8e50*/  @!P1 NANOSLEEP.SYNCS 0x989680 ;  /* 0x009896800000995d */ /* 0x004fea0003900000 */
[----:B------:R-:W2:Y:S02]  /*8e60*/  @!P1 SYNCS.PHASECHK.TRANS64 P1, [R3+URZ], R0 ;  /* 0x00000000030095a7 */ /* 0x000ea4000802007f */
[----:B--2---:R-:W-:Y:S05]  /*8e70*/  @!P1 BRA `(.L_x_22) ;  /* 0xfffffffc00f09947 */ /* 0x004fea000383ffff */
[----:B------:R-:W-:Y:S05]  /*8e80*/  BRA `(.L_x_21) ;  /* 0xffffff8800947947 */ /* 0x000fea000383ffff */
.L_x_27:
[----:B-1----:R1:W2:Y:S02]  /*8e90*/  SYNCS.PHASECHK.TRANS64.TRYWAIT P1, [R5+URZ], R4 ;  /* 0x00000004050075a7 */ /* 0x0022a4000802017f */
[----:B--2---:R-:W-:Y:S05]  /*8ea0*/  @!P1 NANOSLEEP.SYNCS 0x989680 ;  /* 0x009896800000995d */ /* 0x004fea0003900000 */
[----:B------:R-:W2:Y:S02]  /*8eb0*/  @!P1 SYNCS.PHASECHK.TRANS64 P1, [R5+URZ], R4 ;  /* 0x00000004050095a7 */ /* 0x000ea4000802007f */
[----:B--2---:R-:W-:Y:S05]  /*8ec0*/  @!P1 BRA `(.L_x_27) ;  /* 0xfffffffc00f09947 */ /* 0x004fea000383ffff */
[----:B------:R-:W-:Y:S05]  /*8ed0*/  BRA `(.L_x_26) ;  /* 0xffffff8c00687947 */ /* 0x000fea000383ffff */
.L_x_166:
[----:B------:R-:W-:Y:S01]  /*8ee0*/  BSSY B1, `(.L_x_192) ;  /* 0x0000006000017945 */ /* 0x000fe20003800000 */
[----:B------:R-:W-:-:S07]  /*8ef0*/  IMAD.MOV.U32 R15, RZ, RZ, -0x1 ;  /* 0xffffffffff0f7424 */ /* 0x000fce00078e00ff */
[----:B------:R-:W-:Y:S05]  /*8f00*/  WARPSYNC.COLLECTIVE R15, `(.L_x_193) ;  /* 0x000000000f0c7348 */ /* 0x000fea0003c00000 */
[----:B------:R-:W-:Y:S02]  /*8f10*/  ELECT P6, UR62, PT ;  /* 0x00000000003e782f */ /* 0x000fe400038c0000 */
[----:B------:R-:W-:Y:S01]  /*8f20*/  MOV R14, UR62 ;  /* 0x0000003e000e7c02 */ /* 0x000fe20008000f00 */
[----:B------:R-:W-:Y:S10]  /*8f30*/  ENDCOLLECTIVE ;  /* 0x000000000000791b */ /* 0x000ff40003800000 */
.L_x_193:
[----:B------:R-:W-:Y:S05]  /*8f40*/  BSYNC B1 ;  /* 0x0000000000017941 */ /* 0x000fea0003800000 */
.L_x_192:
[----:B------:R-:W-:Y:S05]  /*8f50*/  BRA `(.L_x_194) ;  /* 0xffffffec00447947 */ /* 0x000fea000383ffff */
.L_x_169:
[----:B-1----:R1:W2:Y:S02]  /*8f60*/  SYNCS.PHASECHK.TRANS64.TRYWAIT P0, [R23+URZ+0x58], R14 ;  /* 0x0000580e170075a7 */ /* 0x0022a4000800017f */
[----:B--2---:R-:W-:Y:S05]  /*8f70*/  @!P0 NANOSLEEP.SYNCS 0x989680 ;  /* 0x009896800000895d */ /* 0x004fea0003900000 */
[----:B------:R-:W2:Y:S02]  /*8f80*/  @!P0 SYNCS.PHASECHK.TRANS64 P0, [R23+URZ+0x58], R14 ;  /* 0x0000580e170085a7 */ /* 0x000ea4000800007f */
[----:B--2---:R-:W-:Y:S05]  /*8f90*/  @!P0 BRA `(.L_x_169) ;  /* 0xfffffffc00f08947 */ /* 0x004fea000383ffff */
[----:B------:R-:W-:Y:S05]  /*8fa0*/  BRA `(.L_x_195) ;  /* 0xffffffec007c7947 */ /* 0x000fea000383ffff */
.L_x_177:
[----:B------:R-:W-:Y:S01]  /*8fb0*/  BSSY B0, `(.L_x_196) ;  /* 0x0000006000007945 */ /* 0x000fe20003800000 */
[----:B------:R-:W-:-:S07]  /*8fc0*/  IMAD.MOV.U32 R15, RZ, RZ, -0x1 ;  /* 0xffffffffff0f7424 */ /* 0x000fce00078e00ff */
[----:B------:R-:W-:Y:S05]  /*8fd0*/  WARPSYNC.COLLECTIVE R15, `(.L_x_197) ;  /* 0x000000000f0c7348 */ /* 0x000fea0003c00000 */
[----:B------:R-:W-:Y:S02]  /*8fe0*/  ELECT P6, UR62, PT ;  /* 0x00000000003e782f */ /* 0x000fe400038c0000 */
[----:B------:R-:W-:Y:S01]  /*8ff0*/  MOV R14, UR62 ;  /* 0x0000003e000e7c02 */ /* 0x000fe20008000f00 */
[----:B------:R-:W-:Y:S10]  /*9000*/  ENDCOLLECTIVE ;  /* 0x000000000000791b */ /* 0x000ff40003800000 */
.L_x_197:
[----:B------:R-:W-:Y:S05]  /*9010*/  BSYNC B0 ;  /* 0x0000000000007941 */ /* 0x000fea0003800000 */
.L_x_196:
[----:B------:R-:W-:Y:S05]  /*9020*/  BRA `(.L_x_198) ;  /* 0xfffffff400d47947 */ /* 0x000fea000383ffff */
.L_x_181:
[----:B0-----:R0:W1:Y:S02]  /*9030*/  SYNCS.PHASECHK.TRANS64.TRYWAIT P0, [R7+URZ], R2 ;  /* 0x00000002070075a7 */ /* 0x001064000800017f */
[----:B-1----:R-:W-:Y:S05]  /*9040*/  @!P0 NANOSLEEP.SYNCS 0x989680 ;  /* 0x009896800000895d */ /* 0x002fea0003900000 */
[----:B------:R-:W1:Y:S02]  /*9050*/  @!P0 SYNCS.PHASECHK.TRANS64 P0, [R7+URZ], R2 ;  /* 0x00000002070085a7 */ /* 0x000e64000800007f */
[----:B-1----:R-:W-:Y:S05]  /*9060*/  @!P0 BRA `(.L_x_181) ;  /* 0xfffffffc00f08947 */ /* 0x002fea000383ffff */
[----:B------:R-:W-:Y:S05]  /*9070*/  BRA `(.L_x_199) ;  /* 0xfffffff800147947 */ /* 0x000fea000383ffff */
.L_x_182:
[----:B0-----:R0:W1:Y:S02]  /*9080*/  SYNCS.PHASECHK.TRANS64.TRYWAIT P0, [R6+URZ], R3 ;  /* 0x00000003060075a7 */ /* 0x001064000800017f */
[----:B-1----:R-:W-:Y:S05]  /*9090*/  @!P0 NANOSLEEP.SYNCS 0x989680 ;  /* 0x009896800000895d */ /* 0x002fea0003900000 */
[----:B------:R-:W1:Y:S02]  /*90a0*/  @!P0 SYNCS.PHASECHK.TRANS64 P0, [R6+URZ], R3 ;  /* 0x00000003060085a7 */ /* 0x000e64000800007f */
[----:B-1----:R-:W-:Y:S05]  /*90b0*/  @!P0 BRA `(.L_x_182) ;  /* 0xfffffffc00f08947 */ /* 0x002fea000383ffff */
[----:B------:R-:W-:Y:S05]  /*90c0*/  BRA `(.L_x_200) ;  /* 0xfffffff800247947 */ /* 0x000fea000383ffff */
.L_x_183:
[----:B0-----:R0:W1:Y:S02]  /*90d0*/  SYNCS.PHASECHK.TRANS64.TRYWAIT P0, [R7+URZ], R4 ;  /* 0x00000004070075a7 */ /* 0x001064000800017f */
[----:B-1----:R-:W-:Y:S05]  /*90e0*/  @!P0 NANOSLEEP.SYNCS 0x989680 ;  /* 0x009896800000895d */ /* 0x002fea0003900000 */
[----:B------:R-:W1:Y:S02]  /*90f0*/  @!P0 SYNCS.PHASECHK.TRANS64 P0, [R7+URZ], R4 ;  /* 0x00000004070085a7 */ /* 0x000e64000800007f */
[----:B-1----:R-:W-:Y:S05]  /*9100*/  @!P0 BRA `(.L_x_183) ;  /* 0xfffffffc00f08947 */ /* 0x002fea000383ffff */
[----:B------:R-:W-:Y:S05]  /*9110*/  BRA `(.L_x_201) ;  /* 0xfffffff800347947 */ /* 0x000fea000383ffff */
.L_x_184:
[----:B0-----:R0:W1:Y:S02]  /*9120*/  SYNCS.PHASECHK.TRANS64.TRYWAIT P0, [R6+URZ], R3 ;  /* 0x00000003060075a7 */ /* 0x001064000800017f */
[----:B-1----:R-:W-:Y:S05]  /*9130*/  @!P0 NANOSLEEP.SYNCS 0x989680 ;  /* 0x009896800000895d */ /* 0x002fea0003900000 */
[----:B------:R-:W1:Y:S02]  /*9140*/  @!P0 SYNCS.PHASECHK.TRANS64 P0, [R6+URZ], R3 ;  /* 0x00000003060085a7 */ /* 0x000e64000800007f */
[----:B-1----:R-:W-:Y:S05]  /*9150*/  @!P0 BRA `(.L_x_184) ;  /* 0xfffffffc00f08947 */ /* 0x002fea000383ffff */
[----:B------:R-:W-:Y:S05]  /*9160*/  BRA `(.L_x_202) ;  /* 0xfffffff800447947 */ /* 0x000fea000383ffff */
.L_x_185:
[----:B0-----:R0:W1:Y:S02]  /*9170*/  SYNCS.PHASECHK.TRANS64.TRYWAIT P0, [R7+URZ], R4 ;  /* 0x00000004070075a7 */ /* 0x001064000800017f */
[----:B-1----:R-:W-:Y:S05]  /*9180*/  @!P0 NANOSLEEP.SYNCS 0x989680 ;  /* 0x009896800000895d */ /* 0x002fea0003900000 */
[----:B------:R-:W1:Y:S02]  /*9190*/  @!P0 SYNCS.PHASECHK.TRANS64 P0, [R7+URZ], R4 ;  /* 0x00000004070085a7 */ /* 0x000e64000800007f */
[----:B-1----:R-:W-:Y:S05]  /*91a0*/  @!P0 BRA `(.L_x_185) ;  /* 0xfffffffc00f08947 */ /* 0x002fea000383ffff */
[----:B------:R-:W-:Y:S05]  /*91b0*/  BRA `(.L_x_203) ;  /* 0xfffffff800547947 */ /* 0x000fea000383ffff */
.L_x_186:
[----:B0-----:R0:W1:Y:S02]  /*91c0*/  SYNCS.PHASECHK.TRANS64.TRYWAIT P0, [R6+URZ], R3 ;  /* 0x00000003060075a7 */ /* 0x001064000800017f */
[----:B-1----:R-:W-:Y:S05]  /*91d0*/  @!P0 NANOSLEEP.SYNCS 0x989680 ;  /* 0x009896800000895d */ /* 0x002fea0003900000 */
[----:B------:R-:W1:Y:S02]  /*91e0*/  @!P0 SYNCS.PHASECHK.TRANS64 P0, [R6+URZ], R3 ;  /* 0x00000003060085a7 */ /* 0x000e64000800007f */
[----:B-1----:R-:W-:Y:S05]  /*91f0*/  @!P0 BRA `(.L_x_186) ;  /* 0xfffffffc00f08947 */ /* 0x002fea000383ffff */
[----:B------:R-:W-:Y:S05]  /*9200*/  BRA `(.L_x_204) ;  /* 0xfffffff800647947 */ /* 0x000fea000383ffff */
.L_x_187:
[----:B0-----:R0:W1:Y:S02]  /*9210*/  SYNCS.PHASECHK.TRANS64.TRYWAIT P0, [R7+URZ], R4 ;  /* 0x00000004070075a7 */ /* 0x001064000800017f */
[----:B-1----:R-:W-:Y:S05]  /*9220*/  @!P0 NANOSLEEP.SYNCS 0x989680 ;  /* 0x009896800000895d */ /* 0x002fea0003900000 */
[----:B------:R-:W1:Y:S02]  /*9230*/  @!P0 SYNCS.PHASECHK.TRANS64 P0, [R7+URZ], R4 ;  /* 0x00000004070085a7 */ /* 0x000e64000800007f */
[----:B-1----:R-:W-:Y:S05]  /*9240*/  @!P0 BRA `(.L_x_187) ;  /* 0xfffffffc00f08947 */ /* 0x002fea000383ffff */
[----:B------:R-:W-:Y:S05]  /*9250*/  BRA `(.L_x_205) ;  /* 0xfffffff800747947 */ /* 0x000fea000383ffff */
.L_x_188:
[----:B0-----:R0:W1:Y:S02]  /*9260*/  SYNCS.PHASECHK.TRANS64.TRYWAIT P0, [R6+URZ], R3 ;  /* 0x00000003060075a7 */ /* 0x001064000800017f */
[----:B-1----:R-:W-:Y:S05]  /*9270*/  @!P0 NANOSLEEP.SYNCS 0x989680 ;  /* 0x009896800000895d */ /* 0x002fea0003900000 */
[----:B------:R-:W1:Y:S02]  /*9280*/  @!P0 SYNCS.PHASECHK.TRANS64 P0, [R6+URZ], R3 ;  /* 0x00000003060085a7 */ /* 0x000e64000800007f */
[----:B-1----:R-:W-:Y:S05]  /*9290*/  @!P0 BRA `(.L_x_188) ;  /* 0xfffffffc00f08947 */ /* 0x002fea000383ffff */
[----:B------:R-:W-:Y:S05]  /*92a0*/  BRA `(.L_x_206) ;  /* 0xfffffff800847947 */ /* 0x000fea000383ffff */
.L_x_189:
[----:B0-----:R0:W1:Y:S02]  /*92b0*/  SYNCS.PHASECHK.TRANS64.TRYWAIT P0, [R7+URZ], R4 ;  /* 0x00000004070075a7 */ /* 0x001064000800017f */
[----:B-1----:R-:W-:Y:S05]  /*92c0*/  @!P0 NANOSLEEP.SYNCS 0x989680 ;  /* 0x009896800000895d */ /* 0x002fea0003900000 */
[----:B------:R-:W1:Y:S02]  /*92d0*/  @!P0 SYNCS.PHASECHK.TRANS64 P0, [R7+URZ], R4 ;  /* 0x00000004070085a7 */ /* 0x000e64000800007f */
[----:B-1----:R-:W-:Y:S05]  /*92e0*/  @!P0 BRA `(.L_x_189) ;  /* 0xfffffffc00f08947 */ /* 0x002fea000383ffff */
[----:B------:R-:W-:Y:S05]  /*92f0*/  BRA `(.L_x_207) ;  /* 0xfffffff800947947 */ /* 0x000fea000383ffff */
.L_x_190:
[----:B-1----:R1:W2:Y:S02]  /*9300*/  SYNCS.PHASECHK.TRANS64.TRYWAIT P0, [R6+URZ], R3 ;  /* 0x00000003060075a7 */ /* 0x0022a4000800017f */
[----:B--2---:R-:W-:Y:S05]  /*9310*/  @!P0 NANOSLEEP.SYNCS 0x989680 ;  /* 0x009896800000895d */ /* 0x004fea0003900000 */
[----:B------:R-:W2:Y:S02]  /*9320*/  @!P0 SYNCS.PHASECHK.TRANS64 P0, [R6+URZ], R3 ;  /* 0x00000003060085a7 */ /* 0x000ea4000800007f */
[----:B--2---:R-:W-:Y:S05]  /*9330*/  @!P0 BRA `(.L_x_190) ;  /* 0xfffffffc00f08947 */ /* 0x004fea000383ffff */
[----:B------:R-:W-:Y:S05]  /*9340*/  BRA `(.L_x_208) ;  /* 0xfffffff8009c7947 */ /* 0x000fea000383ffff */
.L_x_209:
[----:B------:R-:W-:-:S00]  /*9350*/  BRA `(.L_x_209) ;  /* 0xfffffffc00fc7947 */ /* 0x000fc0000383ffff */
[----:B------:R-:W-:-:S00]  /*9360*/  NOP ;  /* 0x0000000000007918 */ /* 0x000fc00000000000 */
        /* <DEDUP_REMOVED lines=9> */
.L_x_210:


//--------------------- .nv.global.init           --------------------------
	.section	.nv.global.init,"aw",@progbits
.nv.global.init:
	.type		$str$22,@object
	.size		$str$22,($str$23 - $str$22)
$str$22:
        /*0000*/ 	.byte	0x6b, 0x5f, 0x74, 0x69, 0x6c, 0x65, 0x5f, 0x63, 0x6f, 0x75, 0x6e, 0x74, 0x20, 0x3e, 0x3d, 0x20
        /*0010*/ 	.byte	0x31, 0x00
	.type		$str$23,@object
	.size		$str$23,(__unnamed_1 - $str$23)
$str$23:
        /*0012*/ 	.byte	0x2f, 0x74, 0x6d, 0x70, 0x2f, 0x63, 0x75, 0x74, 0x6c, 0x61, 0x73, 0x73, 0x5f, 0x73, 0x77, 0x65
        /*0022*/ 	.byte	0x65, 0x70, 0x5f, 0x73, 0x72, 0x63, 0x2f, 0x69, 0x6e, 0x63, 0x6c, 0x75, 0x64, 0x65, 0x2f, 0x63
        /*0032*/ 	.byte	0x75, 0x74, 0x6c, 0x61, 0x73, 0x73, 0x2f, 0x67, 0x65, 0x6d, 0x6d, 0x2f, 0x63, 0x6f, 0x6c, 0x6c
        /*0042*/ 	.byte	0x65, 0x63, 0x74, 0x69, 0x76, 0x65, 0x2f, 0x73, 0x6d, 0x39, 0x30, 0x5f, 0x6d, 0x6d, 0x61, 0x5f
        /*0052*/ 	.byte	0x74, 0x6d, 0x61, 0x5f, 0x67, 0x6d, 0x6d, 0x61, 0x5f, 0x73, 0x73, 0x5f, 0x77, 0x61, 0x72, 0x70
        /*0062*/ 	.byte	0x73, 0x70, 0x65, 0x63, 0x69, 0x61, 0x6c, 0x69, 0x7a, 0x65, 0x64, 0x2e, 0x68, 0x70, 0x70, 0x00
	.type		__unnamed_1,@object
	.size		__unnamed_1,(.L_0 - __unnamed_1)
__unnamed_1:
        /*0072*/ 	.byte	0x76, 0x6f, 0x69, 0x64, 0x20, 0x63, 0x75, 0x74, 0x6c, 0x61, 0x73, 0x73, 0x3a, 0x3a, 0x67, 0x65
        /* <DEDUP_REMOVED lines=180> */
        /*0bc2*/ 	.byte	0x74, 0x65, 0x3a, 0x3a, 0x69, 0x64, 0x65, 0x6e, 0x74, 0x69, 0x74, 0x79, 0x5d, 0x00
.L_0:


//--------------------- .nv.shared._ZN7cutlass13device_kernelINS_4gemm6kernel13GemmUniversalIN4cute5tupleIJiiiiEEENS1_10collective13CollectiveMmaINS1_34MainloopSm90TmaGmmaWarpSpecializedILi11ENS5_IJNS4_1CILi2EEENSA_ILi1EEESC_EEENS1_35KernelTmaWarpSpecializedCooperativeEEENS5_IJNSA_ILi256EEENSA_ILi64EEENSA_ILi32EEEEEENS_10bfloat16_tENS5_IJlSC_lEEESK_SL_NS4_8TiledMMAINS4_8MMA_AtomIJNS4_4SM904GMMA27MMA_64x64x16_F32BF16BF16_SSILNSP_5MajorE0ELSR_0ELNSP_7ScaleInE1ELSS_1EEEEEENS4_6LayoutISD_NS5_IJSC_NSA_ILi0EEESW_EEEEENS5_IJNS4_10UnderscoreESZ_SZ_EEEEENS4_13SM90_TMA_LOADENS4_14ComposedLayoutINS4_7SwizzleILi2ELi4ELi3EEENS4_18smem_ptr_flag_bitsILi16EEENSV_INS5_IJNSA_ILi8EEESI_EEENS5_IJSI_SC_EEEEEEEvNS4_8identityENS4_23SM90_TMA_LOAD_MULTICASTES1C_vS1D_EENS_8epilogue10collective6detail29Sm90TmaWarpSpecializedAdapterINS1H_15DefaultEpilogueISK_SL_SL_NS1G_6thread17LinearCombinationISK_Li1EffLNS1L_9ScaleType4KindE0ELNS_15FloatRoundStyleE2ESK_EENS1_15EpilogueDefaultEEEEEvvEEEEvNT_6ParamsE --------------------------
	.section	.nv.shared._ZN7cutlass13device_kernelINS_4gemm6kernel13GemmUniversalIN4cute5tupleIJiiiiEEENS1_10collective13CollectiveMmaINS1_34MainloopSm90TmaGmmaWarpSpecializedILi11ENS5_IJNS4_1CILi2EEENSA_ILi1EEESC_EEENS1_35KernelTmaWarpSpecializedCooperativeEEENS5_IJNSA_ILi256EEENSA_ILi64EEENSA_ILi32EEEEEENS_10bfloat16_tENS5_IJlSC_lEEESK_SL_NS4_8TiledMMAINS4_8MMA_AtomIJNS4_4SM904GMMA27MMA_64x64x16_F32BF16BF16_SSILNSP_5MajorE0ELSR_0ELNSP_7ScaleInE1ELSS_1EEEEEENS4_6LayoutISD_NS5_IJSC_NSA_ILi0EEESW_EEEEENS5_IJNS4_10UnderscoreESZ_SZ_EEEEENS4_13SM90_TMA_LOADENS4_14ComposedLayoutINS4_7SwizzleILi2ELi4ELi3EEENS4_18smem_ptr_flag_bitsILi16EEENSV_INS5_IJNSA_ILi8EEESI_EEENS5_IJSI_SC_EEEEEEEvNS4_8identityENS4_23SM90_TMA_LOAD_MULTICASTES1C_vS1D_EENS_8epilogue10collective6detail29Sm90TmaWarpSpecializedAdapterINS1H_15DefaultEpilogueISK_SL_SL_NS1G_6thread17LinearCombinationISK_Li1EffLNS1L_9ScaleType4KindE0ELNS_15FloatRoundStyleE2ESK_EENS1_15EpilogueDefaultEEEEEvvEEEEvNT_6ParamsE,"aw",@nobits
	.sectionflags	@""
	.align	16
	.zero		1024


//--------------------- .nv.shared.reserved.0     --------------------------
	.section	.nv.shared.reserved.0,"aw",@nobits
	.weak		__nv_reservedSMEM_offset_0_alias
	.size		__nv_reservedSMEM_offset_0_alias, 0, 0
	.other		__nv_reservedSMEM_offset_0_alias,@"STO_CUDA_RESERVED_SHARED STV_DEFAULT"
__nv_reservedSMEM_offset_0_alias:
	.zero		0


//--------------------- .nv.global                --------------------------
	.section	.nv.global,"aw",@nobits
.nv.global:
	.type		_ZN39_INTERNAL_e56f79f8_4_k_cu_e0a3cf47_51124cute1_E,@object
	.size		_ZN39_INTERNAL_e56f79f8_4_k_cu_e0a3cf47_51124cute1_E,(_ZN39_INTERNAL_e56f79f8_4_k_cu_e0a3cf47_51124cuda3std3__45__cpo6cbeginE - _ZN39_INTERNAL_e56f79f8_4_k_cu_e0a3cf47_51124cute1_E)
_ZN39_INTERNAL_e56f79f8_4_k_cu_e0a3cf47_51124cute1_E:
	.zero		1
	.type		_ZN39_INTERNAL_e56f79f8_4_k_cu_e0a3cf47_51124cuda3std3__45__cpo6cbeginE,@object
	.size		_ZN39_INTERNAL_e56f79f8_4_k_cu_e0a3cf47_51124cuda3std3__45__cpo6cbeginE,(_ZN39_INTERNAL_e56f79f8_4_k_cu_e0a3cf47_51124cuda3std3__48in_placeE - _ZN39_INTERNAL_e56f79f8_4_k_cu_e0a3cf47_51124cuda3std3__45__cpo6cbeginE)
_ZN39_INTERNAL_e56f79f8_4_k_cu_e0a3cf47_51124cuda3std3__45__cpo6cbeginE:
	.zero		1
	.type		_ZN39_INTERNAL_e56f79f8_4_k_cu_e0a3cf47_51124cuda3std3__48in_placeE,@object
	.size		_ZN39_INTERNAL_e56f79f8_4_k_cu_e0a3cf47_51124cuda3std3__48in_placeE,(_ZN39_INTERNAL_e56f79f8_4_k_cu_e0a3cf47_51124cuda3std6ranges3__45__cpo9iter_moveE - _ZN39_INTERNAL_e56f79f8_4_k_cu_e0a3cf47_51124cuda3std3__48in_placeE)
_ZN39_INTERNAL_e56f79f8_4_k_cu_e0a3cf47_51124cuda3std3__48in_placeE:
	.zero		1
	.type		_ZN39_INTERNAL_e56f79f8_4_k_cu_e0a3cf47_51124cuda3std6ranges3__45__cpo9iter_moveE,@object
	.size		_ZN39_INTERNAL_e56f79f8_4_k_cu_e0a3cf47_51124cuda3std6ranges3__45__cpo9iter_moveE,(_ZN39_INTERNAL_e56f79f8_4_k_cu_e0a3cf47_51124cuda3std3__45__cpo5beginE - _ZN39_INTERNAL_e56f79f8_4_k_cu_e0a3cf47_51124cuda3std6ranges3__45__cpo9iter_moveE)
_ZN39_INTERNAL_e56f79f8_4_k_cu_e0a3cf47_51124cuda3std6ranges3__45__cpo9iter_moveE:
	.zero		1
	.type		_ZN39_INTERNAL_e56f79f8_4_k_cu_e0a3cf47_51124cuda3std3__45__cpo5beginE,@object
	.size		_ZN39_INTERNAL_e56f79f8_4_k_cu_e0a3cf47_51124cuda3std3__45__cpo5beginE,(_ZN39_INTERNAL_e56f79f8_4_k_cu_e0a3cf47_51124cuda3std3__441_GLOBAL__N__e56f79f8_4_k_cu_e0a3cf47_51126ignoreE - _ZN39_INTERNAL_e56f79f8_4_k_cu_e0a3cf47_51124cuda3std3__45__cpo5beginE)
_ZN39_INTERNAL_e56f79f8_4_k_cu_e0a3cf47_51124cuda3std3__45__cpo5beginE:
	.zero		1
	.type		_ZN39_INTERNAL_e56f79f8_4_k_cu_e0a3cf47_51124cuda3std3__441_GLOBAL__N__e56f79f8_4_k_cu_e0a3cf47_51126ignoreE,@object
	.size		_ZN39_INTERNAL_e56f79f8_4_k_cu_e0a3cf47_51124cuda3std3__441_GLOBAL__N__e56f79f8_4_k_cu_e0a3cf47_51126ignoreE,(_ZN39_INTERNAL_e56f79f8_4_k_cu_e0a3cf47_51124cute7productE - _ZN39_INTERNAL_e56f79f8_4_k_cu_e0a3cf47_51124cuda3std3__441_GLOBAL__N__e56f79f8_4_k_cu_e0a3cf47_51126ignoreE)
_ZN39_INTERNAL_e56f79f8_4_k_cu_e0a3cf47_51124cuda3std3__441_GLOBAL__N__e56f79f8_4_k_cu_e0a3cf47_51126ignoreE:
	.zero		1
	.type		_ZN39_INTERNAL_e56f79f8_4_k_cu_e0a3cf47_51124cute7productE,@object
	.size		_ZN39_INTERNAL_e56f79f8_4_k_cu_e0a3cf47_51124cute7productE,(_ZN39_INTERNAL_e56f79f8_4_k_cu_e0a3cf47_51124cuda3std3__45__cpo3endE - _ZN39_INTERNAL_e56f79f8_4_k_cu_e0a3cf47_51124cute7productE)
_ZN39_INTERNAL_e56f79f8_4_k_cu_e0a3cf47_51124cute7productE:
	.zero		1
	.type		_ZN39_INTERNAL_e56f79f8_4_k_cu_e0a3cf47_51124cuda3std3__45__cpo3endE,@object
	.size		_ZN39_INTERNAL_e56f79f8_4_k_cu_e0a3cf47_51124cuda3std3__45__cpo3endE,(_ZN39_INTERNAL_e56f79f8_4_k_cu_e0a3cf47_51124cuda3std3__419piecewise_constructE - _ZN39_INTERNAL_e56f79f8_4_k_cu_e0a3cf47_51124cuda3std3__45__cpo3endE)
_ZN39_INTERNAL_e56f79f8_4_k_cu_e0a3cf47_51124cuda3std3__45__cpo3endE:
	.zero		1
	.type		_ZN39_INTERNAL_e56f79f8_4_k_cu_e0a3cf47_51124cuda3std3__419piecewise_constructE,@object
	.size		_ZN39_INTERNAL_e56f79f8_4_k_cu_e0a3cf47_51124cuda3std3__419piecewise_constructE,(_ZN39_INTERNAL_e56f79f8_4_k_cu_e0a3cf47_51124cuda3std3__45__cpo4cendE - _ZN39_INTERNAL_e56f79f8_4_k_cu_e0a3cf47_51124cuda3std3__419piecewise_constructE)
_ZN39_INTERNAL_e56f79f8_4_k_cu_e0a3cf47_51124cuda3std3__419piecewise_constructE:
	.zero		1
	.type		_ZN39_INTERNAL_e56f79f8_4_k_cu_e0a3cf47_51124cuda3std3__45__cpo4cendE,@object
	.size		_ZN39_INTERNAL_e56f79f8_4_k_cu_e0a3cf47_51124cuda3std3__45__cpo4cendE,(_ZN39_INTERNAL_e56f79f8_4_k_cu_e0a3cf47_51124cuda3std6ranges3__45__cpo4swapE - _ZN39_INTERNAL_e56f79f8_4_k_cu_e0a3cf47_51124cuda3std3__45__cpo4cendE)
_ZN39_INTERNAL_e56f79f8_4_k_cu_e0a3cf47_51124cuda3std3__45__cpo4cendE:
	.zero		1
	.type		_ZN39_INTERNAL_e56f79f8_4_k_cu_e0a3cf47_51124cuda3std6ranges3__45__cpo4swapE,@object
	.size		_ZN39_INTERNAL_e56f79f8_4_k_cu_e0a3cf47_51124cuda3std6ranges3__45__cpo4swapE,(.L_8 - _ZN39_INTERNAL_e56f79f8_4_k_cu_e0a3cf47_51124cuda3std6ranges3__45__cpo4swapE)
_ZN39_INTERNAL_e56f79f8_4_k_cu_e0a3cf47_51124cuda3std6ranges3__45__cpo4swapE:
	.zero		1
.L_8:


//--------------------- .nv.constant0._ZN7cutlass13device_kernelINS_4gemm6kernel13GemmUniversalIN4cute5tupleIJiiiiEEENS1_10collective13CollectiveMmaINS1_34MainloopSm90TmaGmmaWarpSpecializedILi11ENS5_IJNS4_1CILi2EEENSA_ILi1EEESC_EEENS1_35KernelTmaWarpSpecializedCooperativeEEENS5_IJNSA_ILi256EEENSA_ILi64EEENSA_ILi32EEEEEENS_10bfloat16_tENS5_IJlSC_lEEESK_SL_NS4_8TiledMMAINS4_8MMA_AtomIJNS4_4SM904GMMA27MMA_64x64x16_F32BF16BF16_SSILNSP_5MajorE0ELSR_0ELNSP_7ScaleInE1ELSS_1EEEEEENS4_6LayoutISD_NS5_IJSC_NSA_ILi0EEESW_EEEEENS5_IJNS4_10UnderscoreESZ_SZ_EEEEENS4_13SM90_TMA_LOADENS4_14ComposedLayoutINS4_7SwizzleILi2ELi4ELi3EEENS4_18smem_ptr_flag_bitsILi16EEENSV_INS5_IJNSA_ILi8EEESI_EEENS5_IJSI_SC_EEEEEEEvNS4_8identityENS4_23SM90_TMA_LOAD_MULTICASTES1C_vS1D_EENS_8epilogue10collective6detail29Sm90TmaWarpSpecializedAdapterINS1H_15DefaultEpilogueISK_SL_SL_NS1G_6thread17LinearCombinationISK_Li1EffLNS1L_9ScaleType4KindE0ELNS_15FloatRoundStyleE2ESK_EENS1_15EpilogueDefaultEEEEEvvEEEEvNT_6ParamsE --------------------------
	.section	.nv.constant0._ZN7cutlass13device_kernelINS_4gemm6kernel13GemmUniversalIN4cute5tupleIJiiiiEEENS1_10collective13CollectiveMmaINS1_34MainloopSm90TmaGmmaWarpSpecializedILi11ENS5_IJNS4_1CILi2EEENSA_ILi1EEESC_EEENS1_35KernelTmaWarpSpecializedCooperativeEEENS5_IJNSA_ILi256EEENSA_ILi64EEENSA_ILi32EEEEEENS_10bfloat16_tENS5_IJlSC_lEEESK_SL_NS4_8TiledMMAINS4_8MMA_AtomIJNS4_4SM904GMMA27MMA_64x64x16_F32BF16BF16_SSILNSP_5MajorE0ELSR_0ELNSP_7ScaleInE1ELSS_1EEEEEENS4_6LayoutISD_NS5_IJSC_NSA_ILi0EEESW_EEEEENS5_IJNS4_10UnderscoreESZ_SZ_EEEEENS4_13SM90_TMA_LOADENS4_14ComposedLayoutINS4_7SwizzleILi2ELi4ELi3EEENS4_18smem_ptr_flag_bitsILi16EEENSV_INS5_IJNSA_ILi8EEESI_EEENS5_IJSI_SC_EEEEEEEvNS4_8identityENS4_23SM90_TMA_LOAD_MULTICASTES1C_vS1D_EENS_8epilogue10collective6detail29Sm90TmaWarpSpecializedAdapterINS1H_15DefaultEpilogueISK_SL_SL_NS1G_6thread17LinearCombinationISK_Li1EffLNS1L_9ScaleType4KindE0ELNS_15FloatRoundStyleE2ESK_EENS1_15EpilogueDefaultEEEEEvvEEEEvNT_6ParamsE,"a",@progbits
	.sectionflags	@""
	.align	4
.nv.constant0._ZN7cutlass13device_kernelINS_4gemm6kernel13GemmUniversalIN4cute5tupleIJiiiiEEENS1_10collective13CollectiveMmaINS1_34MainloopSm90TmaGmmaWarpSpecializedILi11ENS5_IJNS4_1CILi2EEENSA_ILi1EEESC_EEENS1_35KernelTmaWarpSpecializedCooperativeEEENS5_IJNSA_ILi256EEENSA_ILi64EEENSA_ILi32EEEEEENS_10bfloat16_tENS5_IJlSC_lEEESK_SL_NS4_8TiledMMAINS4_8MMA_AtomIJNS4_4SM904GMMA27MMA_64x64x16_F32BF16BF16_SSILNSP_5MajorE0ELSR_0ELNSP_7ScaleInE1ELSS_1EEEEEENS4_6LayoutISD_NS5_IJSC_NSA_ILi0EEESW_EEEEENS5_IJNS4_10UnderscoreESZ_SZ_EEEEENS4_13SM90_TMA_LOADENS4_14ComposedLayoutINS4_7SwizzleILi2ELi4ELi3EEENS4_18smem_ptr_flag_bitsILi16EEENSV_INS5_IJNSA_ILi8EEESI_EEENS5_IJSI_SC_EEEEEEEvNS4_8identityENS4_23SM90_TMA_LOAD_MULTICASTES1C_vS1D_EENS_8epilogue10collective6detail29Sm90TmaWarpSpecializedAdapterINS1H_15DefaultEpilogueISK_SL_SL_NS1G_6thread17LinearCombinationISK_Li1EffLNS1L_9ScaleType4KindE0ELNS_15FloatRoundStyleE2ESK_EENS1_15EpilogueDefaultEEEEEvvEEEEvNT_6ParamsE:
	.zero		1664


//--------------------- SYMBOLS --------------------------

	.type		.nv.reservedSmem.offset0,@object
	.size		.nv.reservedSmem.offset0,0x4
	.type		__assertfail,@function
